// auto-generated by cutlass_sweep.gemm — config: {"arch": "sm_100", "cluster_m": 2, "cluster_n": 2, "dtype": "fp16", "stages": 0, "tile_k": 64, "tile_m": 128, "tile_n": 128}
#include "cutlass/cutlass.h"
#include "cutlass/gemm/collective/collective_builder.hpp"
#include "cutlass/gemm/device/gemm_universal_adapter.h"
#include "cutlass/gemm/kernel/gemm_universal.hpp"
#include "cutlass/epilogue/collective/collective_builder.hpp"

using ElemA = cutlass::half_t;
using ElemB = cutlass::half_t;
using ElemCD = cutlass::half_t;
using Acc  = float;
using TileShape    = cute::Shape<cute::_128, cute::_128, cute::_64>;
using ClusterShape = cute::Shape<cute::_2, cute::_2, cute::_1>;

using CollectiveEpilogue = typename cutlass::epilogue::collective::CollectiveBuilder<
    cutlass::arch::Sm100, cutlass::arch::OpClassTensorOp,
    TileShape, ClusterShape,
    cutlass::epilogue::collective::EpilogueTileAuto,
    Acc, Acc,
    ElemCD, cutlass::layout::RowMajor, 128 / cutlass::sizeof_bits<ElemCD>::value,
    ElemCD, cutlass::layout::RowMajor, 128 / cutlass::sizeof_bits<ElemCD>::value,
    cutlass::epilogue::collective::EpilogueScheduleAuto
  >::CollectiveOp;

using CollectiveMainloop = typename cutlass::gemm::collective::CollectiveBuilder<
    cutlass::arch::Sm100, cutlass::arch::OpClassTensorOp,
    ElemA, cutlass::layout::RowMajor, 128 / cutlass::sizeof_bits<ElemA>::value,
    ElemB, cutlass::layout::ColumnMajor, 128 / cutlass::sizeof_bits<ElemB>::value,
    Acc,
    TileShape, ClusterShape,
    cutlass::gemm::collective::StageCountAutoCarveout<static_cast<int>(sizeof(typename CollectiveEpilogue::SharedStorage))>,
    cutlass::gemm::collective::KernelScheduleAuto
  >::CollectiveOp;

using GemmKernel = cutlass::gemm::kernel::GemmUniversal<
    cute::Shape<int,int,int,int>,
    CollectiveMainloop,
    CollectiveEpilogue
>;
using Gemm = cutlass::gemm::device::GemmUniversalAdapter<GemmKernel>;

// Force the device kernel symbol into the cubin without needing a host main.
auto* _anchor = &cutlass::device_kernel<GemmKernel>;


// ===== COMPILED SASS (sm_100a) =====

	.target	sm_100a

	.elftype	@"ET_EXEC"


//--------------------- .note.nv.tkinfo           --------------------------
	.section	.note.nv.tkinfo,"",@"SHT_NOTE"
	.sectionflags	@"SHF_NOTE_NV_TKINFO"
	.tkinfo
        /*0018*/ 	.word	0x00000002
        /*0030*/ 	.string	""
        /*0030*/ 	.string	"ptxas"
        /*0030*/ 	.string	"Cuda compilation tools, release 13.0, V13.0.88"
        /*0030*/ 	.string	"Build cuda_13.0.r13.0/compiler.36424714_0"
        /*0030*/ 	.string	"-arch sm_100a -m 64 "



//--------------------- .note.nv.cuinfo           --------------------------
	.section	.note.nv.cuinfo,"",@"SHT_NOTE"
	.sectionflags	@"SHF_NOTE_NV_CUINFO"
        /*0018*/ 	.short	0x0002
        /*001a*/ 	.short	0x0064
        /*001c*/ 	.short	0x0082
	.zero		2


//--------------------- .nv.info                  --------------------------
	.section	.nv.info,"",@"SHT_CUDA_INFO"
	.align	4


	//----- nvinfo : EIATTR_REGCOUNT
	.align		4
        /*0000*/ 	.byte	0x04, 0x2f
        /*0002*/ 	.short	(.L_19 - .L_18)
	.align		4
.L_18:
        /*0004*/ 	.word	index@(_ZN7cutlass13device_kernelINS_4gemm6kernel13GemmUniversalIN4cute5tupleIJiiiiEEENS1_10collective13CollectiveMmaINS1_35MainloopSm100TmaUmmaWarpSpecializedILi13ELi2ELi4ENS5_IJNS4_1CILi2EEESB_NSA_ILi1EEEEEEEENS5_IJNSA_ILi128EEESF_NSA_ILi64EEEEEENS_6half_tENS5_IJlSC_lEEESI_SJ_NS4_8TiledMMAINS4_8MMA_AtomIJNS4_26SM100_MMA_F16BF16_2x1SM_SSISI_SI_fLi128ELi128ELNS4_4UMMA5MajorE0ELSO_0ELNSN_7ScaleInE0ELSP_0EEEEEENS4_6LayoutINS5_IJSC_SC_SC_EEENS5_IJNSA_ILi0EEESU_SU_EEEEENS5_IJNS4_10UnderscoreESX_SX_EEEEENS4_28SM100_TMA_2SM_LOAD_MULTICASTENS4_14ComposedLayoutINS4_7SwizzleILi3ELi4ELi3EEENS4_18smem_ptr_flag_bitsILi16EEENSS_INS5_IJNSA_ILi8EEESG_EEENS5_IJSG_SC_EEEEEEEvNS4_8identityENS4_18SM100_TMA_2SM_LOADES1A_vS1B_EENS_8epilogue10collective18CollectiveEpilogueINS1E_23Sm100TmaWarpSpecializedILi4ELi2ELi16ELb1ELb0EEEJNS5_IJSG_SF_SG_EEENS5_IJNSS_ISG_SC_EENSS_INS5_IJNSA_ILi16EEESB_EEENS5_IJSC_SG_EEEEEEEESI_SJ_SI_SJ_NS1E_6fusion15FusionCallbacksIS1I_NS1Q_17LinearCombinationISI_fSI_fLNS_15FloatRoundStyleE2EEES1J_S1P_JEEENS4_5SM1004TMEM4LOAD26SM100_TMEM_LOAD_32dp32b16xENS4_13SM90_TMA_LOADENS11_INS12_ILi1ELi4ELi3EEES15_NSS_INS5_IJS16_S1L_EEENS5_IJS1L_SC_EEEEEEENS4_39AutoVectorizingCopyWithAssumedAlignmentILi128EEENS4_14SM90_TMA_STOREES25_S27_S27_EEEvvEEEEvNT_6ParamsE)
        /*0008*/ 	.word	0x00000044


	//----- nvinfo : EIATTR_FRAME_SIZE
	.align		4
.L_19:
        /*000c*/ 	.byte	0x04, 0x11
        /*000e*/ 	.short	(.L_21 - .L_20)
	.align		4
.L_20:
        /*0010*/ 	.word	index@($__internal_2_$__cuda_sm10x_tcgen05_guardrail_trap_unallocated_columns_being_dealloced)
        /*0014*/ 	.word	0x00000000


	//----- nvinfo : EIATTR_FRAME_SIZE
	.align		4
.L_21:
        /*0018*/ 	.byte	0x04, 0x11
        /*001a*/ 	.short	(.L_23 - .L_22)
	.align		4
.L_22:
        /*001c*/ 	.word	index@($__internal_1_$__cuda_sm10x_tcgen05_guardrail_trap_phase_invalid_during_alloc)
        /*0020*/ 	.word	0x00000000


	//----- nvinfo : EIATTR_FRAME_SIZE
	.align		4
.L_23:
        /*0024*/ 	.byte	0x04, 0x11
        /*0026*/ 	.short	(.L_25 - .L_24)
	.align		4
.L_24:
        /*0028*/ 	.word	index@($__internal_0_$__cuda_sm10x_tcgen05_guardrail_trap_col_being_dealloced_not_returned_by_alloc)
        /*002c*/ 	.word	0x00000000


	//----- nvinfo : EIATTR_FRAME_SIZE
	.align		4
.L_25:
        /*0030*/ 	.byte	0x04, 0x11
        /*0032*/ 	.short	(.L_27 - .L_26)
	.align		4
.L_26:
        /*0034*/ 	.word	index@(_ZN7cutlass13device_kernelINS_4gemm6kernel13GemmUniversalIN4cute5tupleIJiiiiEEENS1_10collective13CollectiveMmaINS1_35MainloopSm100TmaUmmaWarpSpecializedILi13ELi2ELi4ENS5_IJNS4_1CILi2EEESB_NSA_ILi1EEEEEEEENS5_IJNSA_ILi128EEESF_NSA_ILi64EEEEEENS_6half_tENS5_IJlSC_lEEESI_SJ_NS4_8TiledMMAINS4_8MMA_AtomIJNS4_26SM100_MMA_F16BF16_2x1SM_SSISI_SI_fLi128ELi128ELNS4_4UMMA5MajorE0ELSO_0ELNSN_7ScaleInE0ELSP_0EEEEEENS4_6LayoutINS5_IJSC_SC_SC_EEENS5_IJNSA_ILi0EEESU_SU_EEEEENS5_IJNS4_10UnderscoreESX_SX_EEEEENS4_28SM100_TMA_2SM_LOAD_MULTICASTENS4_14ComposedLayoutINS4_7SwizzleILi3ELi4ELi3EEENS4_18smem_ptr_flag_bitsILi16EEENSS_INS5_IJNSA_ILi8EEESG_EEENS5_IJSG_SC_EEEEEEEvNS4_8identityENS4_18SM100_TMA_2SM_LOADES1A_vS1B_EENS_8epilogue10collective18CollectiveEpilogueINS1E_23Sm100TmaWarpSpecializedILi4ELi2ELi16ELb1ELb0EEEJNS5_IJSG_SF_SG_EEENS5_IJNSS_ISG_SC_EENSS_INS5_IJNSA_ILi16EEESB_EEENS5_IJSC_SG_EEEEEEEESI_SJ_SI_SJ_NS1E_6fusion15FusionCallbacksIS1I_NS1Q_17LinearCombinationISI_fSI_fLNS_15FloatRoundStyleE2EEES1J_S1P_JEEENS4_5SM1004TMEM4LOAD26SM100_TMEM_LOAD_32dp32b16xENS4_13SM90_TMA_LOADENS11_INS12_ILi1ELi4ELi3EEES15_NSS_INS5_IJS16_S1L_EEENS5_IJS1L_SC_EEEEEEENS4_39AutoVectorizingCopyWithAssumedAlignmentILi128EEENS4_14SM90_TMA_STOREES25_S27_S27_EEEvvEEEEvNT_6ParamsE)
        /*0038*/ 	.word	0x00000000


	//----- nvinfo : EIATTR_MIN_STACK_SIZE
	.align		4
.L_27:
        /*003c*/ 	.byte	0x04, 0x12
        /*003e*/ 	.short	(.L_29 - .L_28)
	.align		4
.L_28:
        /*0040*/ 	.word	index@(_ZN7cutlass13device_kernelINS_4gemm6kernel13GemmUniversalIN4cute5tupleIJiiiiEEENS1_10collective13CollectiveMmaINS1_35MainloopSm100TmaUmmaWarpSpecializedILi13ELi2ELi4ENS5_IJNS4_1CILi2EEESB_NSA_ILi1EEEEEEEENS5_IJNSA_ILi128EEESF_NSA_ILi64EEEEEENS_6half_tENS5_IJlSC_lEEESI_SJ_NS4_8TiledMMAINS4_8MMA_AtomIJNS4_26SM100_MMA_F16BF16_2x1SM_SSISI_SI_fLi128ELi128ELNS4_4UMMA5MajorE0ELSO_0ELNSN_7ScaleInE0ELSP_0EEEEEENS4_6LayoutINS5_IJSC_SC_SC_EEENS5_IJNSA_ILi0EEESU_SU_EEEEENS5_IJNS4_10UnderscoreESX_SX_EEEEENS4_28SM100_TMA_2SM_LOAD_MULTICASTENS4_14ComposedLayoutINS4_7SwizzleILi3ELi4ELi3EEENS4_18smem_ptr_flag_bitsILi16EEENSS_INS5_IJNSA_ILi8EEESG_EEENS5_IJSG_SC_EEEEEEEvNS4_8identityENS4_18SM100_TMA_2SM_LOADES1A_vS1B_EENS_8epilogue10collective18CollectiveEpilogueINS1E_23Sm100TmaWarpSpecializedILi4ELi2ELi16ELb1ELb0EEEJNS5_IJSG_SF_SG_EEENS5_IJNSS_ISG_SC_EENSS_INS5_IJNSA_ILi16EEESB_EEENS5_IJSC_SG_EEEEEEEESI_SJ_SI_SJ_NS1E_6fusion15FusionCallbacksIS1I_NS1Q_17LinearCombinationISI_fSI_fLNS_15FloatRoundStyleE2EEES1J_S1P_JEEENS4_5SM1004TMEM4LOAD26SM100_TMEM_LOAD_32dp32b16xENS4_13SM90_TMA_LOADENS11_INS12_ILi1ELi4ELi3EEES15_NSS_INS5_IJS16_S1L_EEENS5_IJS1L_SC_EEEEEEENS4_39AutoVectorizingCopyWithAssumedAlignmentILi128EEENS4_14SM90_TMA_STOREES25_S27_S27_EEEvvEEEEvNT_6ParamsE)
        /*0044*/ 	.word	0x00000000
.L_29:


//--------------------- .nv.compat                --------------------------
	.section	.nv.compat,"",@"SHT_CUDA_COMPAT_INFO"
	.align	4
        /*0000*/ 	.byte	0x02, 0x09, 0x01, 0x00, 0x02, 0x02, 0x02, 0x00, 0x02, 0x05, 0x05, 0x00, 0x03, 0x07, 0x01, 0x01
        /*0010*/ 	.byte	0x02, 0x03, 0x01, 0x00, 0x02, 0x06, 0x01, 0x00, 0x04, 0x0b, 0x08, 0x00, 0x09, 0x00, 0x00, 0x00
        /*0020*/ 	.byte	0x00, 0x00, 0x00, 0x00


//--------------------- .nv.info._ZN7cutlass13device_kernelINS_4gemm6kernel13GemmUniversalIN4cute5tupleIJiiiiEEENS1_10collective13CollectiveMmaINS1_35MainloopSm100TmaUmmaWarpSpecializedILi13ELi2ELi4ENS5_IJNS4_1CILi2EEESB_NSA_ILi1EEEEEEEENS5_IJNSA_ILi128EEESF_NSA_ILi64EEEEEENS_6half_tENS5_IJlSC_lEEESI_SJ_NS4_8TiledMMAINS4_8MMA_AtomIJNS4_26SM100_MMA_F16BF16_2x1SM_SSISI_SI_fLi128ELi128ELNS4_4UMMA5MajorE0ELSO_0ELNSN_7ScaleInE0ELSP_0EEEEEENS4_6LayoutINS5_IJSC_SC_SC_EEENS5_IJNSA_ILi0EEESU_SU_EEEEENS5_IJNS4_10UnderscoreESX_SX_EEEEENS4_28SM100_TMA_2SM_LOAD_MULTICASTENS4_14ComposedLayoutINS4_7SwizzleILi3ELi4ELi3EEENS4_18smem_ptr_flag_bitsILi16EEENSS_INS5_IJNSA_ILi8EEESG_EEENS5_IJSG_SC_EEEEEEEvNS4_8identityENS4_18SM100_TMA_2SM_LOADES1A_vS1B_EENS_8epilogue10collective18CollectiveEpilogueINS1E_23Sm100TmaWarpSpecializedILi4ELi2ELi16ELb1ELb0EEEJNS5_IJSG_SF_SG_EEENS5_IJNSS_ISG_SC_EENSS_INS5_IJNSA_ILi16EEESB_EEENS5_IJSC_SG_EEEEEEEESI_SJ_SI_SJ_NS1E_6fusion15FusionCallbacksIS1I_NS1Q_17LinearCombinationISI_fSI_fLNS_15FloatRoundStyleE2EEES1J_S1P_JEEENS4_5SM1004TMEM4LOAD26SM100_TMEM_LOAD_32dp32b16xENS4_13SM90_TMA_LOADENS11_INS12_ILi1ELi4ELi3EEES15_NSS_INS5_IJS16_S1L_EEENS5_IJS1L_SC_EEEEEEENS4_39AutoVectorizingCopyWithAssumedAlignmentILi128EEENS4_14SM90_TMA_STOREES25_S27_S27_EEEvvEEEEvNT_6ParamsE --------------------------
	.section	.nv.info._ZN7cutlass13device_kernelINS_4gemm6kernel13GemmUniversalIN4cute5tupleIJiiiiEEENS1_10collective13CollectiveMmaINS1_35MainloopSm100TmaUmmaWarpSpecializedILi13ELi2ELi4ENS5_IJNS4_1CILi2EEESB_NSA_ILi1EEEEEEEENS5_IJNSA_ILi128EEESF_NSA_ILi64EEEEEENS_6half_tENS5_IJlSC_lEEESI_SJ_NS4_8TiledMMAINS4_8MMA_AtomIJNS4_26SM100_MMA_F16BF16_2x1SM_SSISI_SI_fLi128ELi128ELNS4_4UMMA5MajorE0ELSO_0ELNSN_7ScaleInE0ELSP_0EEEEEENS4_6LayoutINS5_IJSC_SC_SC_EEENS5_IJNSA_ILi0EEESU_SU_EEEEENS5_IJNS4_10UnderscoreESX_SX_EEEEENS4_28SM100_TMA_2SM_LOAD_MULTICASTENS4_14ComposedLayoutINS4_7SwizzleILi3ELi4ELi3EEENS4_18smem_ptr_flag_bitsILi16EEENSS_INS5_IJNSA_ILi8EEESG_EEENS5_IJSG_SC_EEEEEEEvNS4_8identityENS4_18SM100_TMA_2SM_LOADES1A_vS1B_EENS_8epilogue10collective18CollectiveEpilogueINS1E_23Sm100TmaWarpSpecializedILi4ELi2ELi16ELb1ELb0EEEJNS5_IJSG_SF_SG_EEENS5_IJNSS_ISG_SC_EENSS_INS5_IJNSA_ILi16EEESB_EEENS5_IJSC_SG_EEEEEEEESI_SJ_SI_SJ_NS1E_6fusion15FusionCallbacksIS1I_NS1Q_17LinearCombinationISI_fSI_fLNS_15FloatRoundStyleE2EEES1J_S1P_JEEENS4_5SM1004TMEM4LOAD26SM100_TMEM_LOAD_32dp32b16xENS4_13SM90_TMA_LOADENS11_INS12_ILi1ELi4ELi3EEES15_NSS_INS5_IJS16_S1L_EEENS5_IJS1L_SC_EEEEEEENS4_39AutoVectorizingCopyWithAssumedAlignmentILi128EEENS4_14SM90_TMA_STOREES25_S27_S27_EEEvvEEEEvNT_6ParamsE,"",@"SHT_CUDA_INFO"
	.sectionflags	@""
	.align	4


	//----- nvinfo : EIATTR_CUDA_API_VERSION
	.align		4
        /*0000*/ 	.byte	0x04, 0x37
        /*0002*/ 	.short	(.L_31 - .L_30)
.L_30:
        /*0004*/ 	.word	0x00000082


	//----- nvinfo : EIATTR_KPARAM_INFO
	.align		4
.L_31:
        /*0008*/ 	.byte	0x04, 0x17
        /*000a*/ 	.short	(.L_33 - .L_32)
.L_32:
        /*000c*/ 	.word	0x00000000
        /*0010*/ 	.short	0x0000
        /*0012*/ 	.short	0x0000
        /*0014*/ 	.byte	0x00, 0xf0, 0x01, 0x20


	//----- nvinfo : EIATTR_AT_ENTRY_FRAGMENTS
	.align		4
.L_33:
        /*0018*/ 	.byte	0x04, 0x4f
        /*001a*/ 	.short	(.L_35 - .L_34)


	//   ....[0]....
.L_34:
        /*001c*/ 	.word	0x00000007


	//----- nvinfo : EIATTR_RESERVED_SMEM_USED
	.align		4
.L_35:
        /*0020*/ 	.byte	0x01, 0x41
	.zero		2


	//----- nvinfo : EIATTR_SPARSE_MMA_MASK
	.align		4
        /*0024*/ 	.byte	0x03, 0x50
        /*0026*/ 	.short	0x0000


	//----- nvinfo : EIATTR_TCGEN05_2CTA_USED
	.align		4
        /*0028*/ 	.byte	0x01, 0x52
	.zero		2


	//----- nvinfo : EIATTR_MAXREG_COUNT
	.align		4
        /*002c*/ 	.byte	0x03, 0x1b
        /*002e*/ 	.short	0x00ff


	//----- nvinfo : EIATTR_NUM_BARRIERS
	.align		4
        /*0030*/ 	.byte	0x02, 0x4c
        /*0032*/ 	.byte	0x07
	.zero		1


	//----- nvinfo : EIATTR_EXTERNS
	.align		4
        /*0034*/ 	.byte	0x04, 0x0f
        /*0036*/ 	.short	(.L_37 - .L_36)


	//   ....[0]....
	.align		4
.L_36:
        /*0038*/ 	.word	index@(__assertfail)


	//----- nvinfo : EIATTR_MERCURY_ISA_VERSION
	.align		4
.L_37:
        /*003c*/ 	.byte	0x03, 0x5f
        /*003e*/ 	.short	0x0101


	//----- nvinfo : EIATTR_INT_WARP_WIDE_INSTR_OFFSETS
	.align		4
        /*0040*/ 	.byte	0x04, 0x31
        /*0042*/ 	.short	(.L_39 - .L_38)


	//   ....[0]....
.L_38:
        /*0044*/ 	.word	0x00000ec0


	//   ....[1]....
        /*0048*/ 	.word	0x00000f60


	//   ....[2]....
        /*004c*/ 	.word	0x00004910


	//   ....[3]....
        /*0050*/ 	.word	0x00004940


	//   ....[4]....
        /*0054*/ 	.word	0x00004960


	//   ....[5]....
        /*0058*/ 	.word	0x000054a0


	//   ....[6]....
        /*005c*/ 	.word	0x00005540


	//   ....[7]....
        /*0060*/ 	.word	0x00005600


	//   ....[8]....
        /*0064*/ 	.word	0x00005670


	//   ....[9]....
        /*0068*/ 	.word	0x00005730


	//   ....[10]....
        /*006c*/ 	.word	0x000057d0


	//   ....[11]....
        /*0070*/ 	.word	0x00005840


	//   ....[12]....
        /*0074*/ 	.word	0x00005900


	//   ....[13]....
        /*0078*/ 	.word	0x000059a0


	//   ....[14]....
        /*007c*/ 	.word	0x00005a40


	//   ....[15]....
        /*0080*/ 	.word	0x00005b30


	//   ....[16]....
        /*0084*/ 	.word	0x00005c00


	//----- nvinfo : EIATTR_COOP_GROUP_MASK_REGIDS
	.align		4
.L_39:
        /*0088*/ 	.byte	0x04, 0x29
        /*008a*/ 	.short	(.L_41 - .L_40)


	//   ....[0]....
.L_40:
        /*008c*/ 	.word	0xffffffff


	//   ....[1]....
        /*0090*/ 	.word	0xffffffff


	//   ....[2]....
        /*0094*/ 	.word	0xffffffff


	//   ....[3]....
        /*0098*/ 	.word	0xffffffff


	//   ....[4]....
        /*009c*/ 	.word	0xffffffff


	//   ....[5]....
        /*00a0*/ 	.word	0xffffffff


	//   ....[6]....
        /*00a4*/ 	.word	0xffffffff


	//   ....[7]....
        /*00a8*/ 	.word	0xffffffff


	//   ....[8]....
        /*00ac*/ 	.word	0xffffffff


	//   ....[9]....
        /*00b0*/ 	.word	0xffffffff


	//   ....[10]....
        /*00b4*/ 	.word	0xffffffff


	//   ....[11]....
        /*00b8*/ 	.word	0xffffffff


	//   ....[12]....
        /*00bc*/ 	.word	0xffffffff


	//   ....[13]....
        /*00c0*/ 	.word	0xffffffff


	//----- nvinfo : EIATTR_COOP_GROUP_INSTR_OFFSETS
	.align		4
.L_41:
        /*00c4*/ 	.byte	0x04, 0x28
        /*00c6*/ 	.short	(.L_43 - .L_42)


	//   ....[0]....
.L_42:
        /*00c8*/ 	.word	0x000000b0


	//   ....[1]....
        /*00cc*/ 	.word	0x00000520


	//   ....[2]....
        /*00d0*/ 	.word	0x00000830


	//   ....[3]....
        /*00d4*/ 	.word	0x000009c0


	//   ....[4]....
        /*00d8*/ 	.word	0x00000ab0


	//   ....[5]....
        /*00dc*/ 	.word	0x00000c10


	//   ....[6]....
        /*00e0*/ 	.word	0x00000da0


	//   ....[7]....
        /*00e4*/ 	.word	0x00000fe0


	//   ....[8]....
        /*00e8*/ 	.word	0x00002330


	//   ....[9]....
        /*00ec*/ 	.word	0x000036f0


	//   ....[10]....
        /*00f0*/ 	.word	0x00003bc0


	//   ....[11]....
        /*00f4*/ 	.word	0x00003bf0


	//   ....[12]....
        /*00f8*/ 	.word	0x00004810


	//   ....[13]....
        /*00fc*/ 	.word	0x00004a20


	//----- nvinfo : EIATTR_VRC_CTA_INIT_COUNT
	.align		4
.L_43:
        /*0100*/ 	.byte	0x02, 0x4a
        /*0102*/ 	.byte	0x80
	.zero		1


	//----- nvinfo : EIATTR_SYSCALL_OFFSETS
	.align		4
        /*0104*/ 	.byte	0x04, 0x46
        /*0106*/ 	.short	(.L_45 - .L_44)


	//   ....[0]....
.L_44:
        /*0108*/ 	.word	0x000067a0


	//   ....[1]....
        /*010c*/ 	.word	0x00006890


	//   ....[2]....
        /*0110*/ 	.word	0x00007030


	//   ....[3]....
        /*0114*/ 	.word	0x00007960


	//   ....[4]....
        /*0118*/ 	.word	0x00008230


	//   ....[5]....
        /*011c*/ 	.word	0x00008b00


	//----- nvinfo : EIATTR_MBARRIER_INSTR_OFFSETS
	.align		4
.L_45:
        /*0120*/ 	.byte	0x04, 0x39
        /*0122*/ 	.short	(.L_47 - .L_46)


	//   ....[0]....
.L_46:
        /*0124*/ 	.word	0x00000670
        /*0128*/ 	.word	0x000000ff
        /*012c*/ 	.word	0x00000000
        /*0130*/ 	.short	0x0100
        /*0132*/ 	.byte	0x04
	.zero		1


	//   ....[1]....
        /*0134*/ 	.word	0x00000680
        /*0138*/ 	.word	0x000000ff
        /*013c*/ 	.word	0x00000068
        /*0140*/ 	.short	0x0100
        /*0142*/ 	.byte	0x04
	.zero		1


	//   ....[2]....
        /*0144*/ 	.word	0x00000690
        /*0148*/ 	.word	0x000000ff
        /*014c*/ 	.word	0x00000008
        /*0150*/ 	.short	0x0100
        /*0152*/ 	.byte	0x04
	.zero		1


	//   ....[3]....
        /*0154*/ 	.word	0x000006a0
        /*0158*/ 	.word	0x000000ff
        /*015c*/ 	.word	0x00000070
        /*0160*/ 	.short	0x0100
        /*0162*/ 	.byte	0x04
	.zero		1


	//   ....[4]....
        /*0164*/ 	.word	0x000006b0
        /*0168*/ 	.word	0x000000ff
        /*016c*/ 	.word	0x00000010
        /*0170*/ 	.short	0x0100
        /*0172*/ 	.byte	0x04
	.zero		1


	//   ....[5]....
        /*0174*/ 	.word	0x000006c0
        /*0178*/ 	.word	0x000000ff
        /*017c*/ 	.word	0x00000078
        /*0180*/ 	.short	0x0100
        /*0182*/ 	.byte	0x04
	.zero		1


	//   ....[6]....
        /*0184*/ 	.word	0x000006d0
        /*0188*/ 	.word	0x000000ff
        /*018c*/ 	.word	0x00000018
        /*0190*/ 	.short	0x0100
        /*0192*/ 	.byte	0x04
	.zero		1


	//   ....[7]....
        /*0194*/ 	.word	0x000006e0
        /*0198*/ 	.word	0x000000ff
        /*019c*/ 	.word	0x00000080
        /*01a0*/ 	.short	0x0100
        /*01a2*/ 	.byte	0x04
	.zero		1


	//   ....[8]....
        /*01a4*/ 	.word	0x000006f0
        /*01a8*/ 	.word	0x000000ff
        /*01ac*/ 	.word	0x00000020
        /*01b0*/ 	.short	0x0100
        /*01b2*/ 	.byte	0x04
	.zero		1


	//   ....[9]....
        /*01b4*/ 	.word	0x00000700
        /*01b8*/ 	.word	0x000000ff
        /*01bc*/ 	.word	0x00000088
        /*01c0*/ 	.short	0x0100
        /*01c2*/ 	.byte	0x04
	.zero		1


	//   ....[10]....
        /*01c4*/ 	.word	0x00000710
        /*01c8*/ 	.word	0x000000ff
        /*01cc*/ 	.word	0x00000028
        /*01d0*/ 	.short	0x0100
        /*01d2*/ 	.byte	0x04
	.zero		1


	//   ....[11]....
        /*01d4*/ 	.word	0x00000720
        /*01d8*/ 	.word	0x000000ff
        /*01dc*/ 	.word	0x00000090
        /*01e0*/ 	.short	0x0100
        /*01e2*/ 	.byte	0x04
	.zero		1


	//   ....[12]....
        /*01e4*/ 	.word	0x00000730
        /*01e8*/ 	.word	0x000000ff
        /*01ec*/ 	.word	0x00000030
        /*01f0*/ 	.short	0x0100
        /*01f2*/ 	.byte	0x04
	.zero		1


	//   ....[13]....
        /*01f4*/ 	.word	0x00000740
        /*01f8*/ 	.word	0x000000ff
        /*01fc*/ 	.word	0x00000098
        /*0200*/ 	.short	0x0100
        /*0202*/ 	.byte	0x04
	.zero		1


	//   ....[14]....
        /*0204*/ 	.word	0x00000750
        /*0208*/ 	.word	0x000000ff
        /*020c*/ 	.word	0x00000038
        /*0210*/ 	.short	0x0100
        /*0212*/ 	.byte	0x04
	.zero		1


	//   ....[15]....
        /*0214*/ 	.word	0x00000760
        /*0218*/ 	.word	0x000000ff
        /*021c*/ 	.word	0x000000a0
        /*0220*/ 	.short	0x0100
        /*0222*/ 	.byte	0x04
	.zero		1


	//   ....[16]....
        /*0224*/ 	.word	0x00000770
        /*0228*/ 	.word	0x000000ff
        /*022c*/ 	.word	0x00000040
        /*0230*/ 	.short	0x0100
        /*0232*/ 	.byte	0x04
	.zero		1


	//   ....[17]....
        /*0234*/ 	.word	0x00000780
        /*0238*/ 	.word	0x000000ff
        /*023c*/ 	.word	0x000000a8
        /*0240*/ 	.short	0x0100
        /*0242*/ 	.byte	0x04
	.zero		1


	//   ....[18]....
        /*0244*/ 	.word	0x00000790
        /*0248*/ 	.word	0x000000ff
        /*024c*/ 	.word	0x00000048
        /*0250*/ 	.short	0x0100
        /*0252*/ 	.byte	0x04
	.zero		1


	//   ....[19]....
        /*0254*/ 	.word	0x000007a0
        /*0258*/ 	.word	0x000000ff
        /*025c*/ 	.word	0x000000b0
        /*0260*/ 	.short	0x0100
        /*0262*/ 	.byte	0x04
	.zero		1


	//   ....[20]....
        /*0264*/ 	.word	0x000007b0
        /*0268*/ 	.word	0x000000ff
        /*026c*/ 	.word	0x00000050
        /*0270*/ 	.short	0x0100
        /*0272*/ 	.byte	0x04
	.zero		1


	//   ....[21]....
        /*0274*/ 	.word	0x000007c0
        /*0278*/ 	.word	0x000000ff
        /*027c*/ 	.word	0x000000b8
        /*0280*/ 	.short	0x0100
        /*0282*/ 	.byte	0x04
	.zero		1


	//   ....[22]....
        /*0284*/ 	.word	0x000007d0
        /*0288*/ 	.word	0x000000ff
        /*028c*/ 	.word	0x00000058
        /*0290*/ 	.short	0x0100
        /*0292*/ 	.byte	0x04
	.zero		1


	//   ....[23]....
        /*0294*/ 	.word	0x000007e0
        /*0298*/ 	.word	0x000000ff
        /*029c*/ 	.word	0x000000c0
        /*02a0*/ 	.short	0x0100
        /*02a2*/ 	.byte	0x04
	.zero		1


	//   ....[24]....
        /*02a4*/ 	.word	0x000007f0
        /*02a8*/ 	.word	0x000000ff
        /*02ac*/ 	.word	0x00000060
        /*02b0*/ 	.short	0x0100
        /*02b2*/ 	.byte	0x04
	.zero		1


	//   ....[25]....
        /*02b4*/ 	.word	0x00000800
        /*02b8*/ 	.word	0x000000ff
        /*02bc*/ 	.word	0x000000c8
        /*02c0*/ 	.short	0x0100
        /*02c2*/ 	.byte	0x04
	.zero		1


	//   ....[26]....
        /*02c4*/ 	.word	0x00000930
        /*02c8*/ 	.word	0x000000ff
        /*02cc*/ 	.word	0x000000d0
        /*02d0*/ 	.short	0x0100
        /*02d2*/ 	.byte	0x04
	.zero		1


	//   ....[27]....
        /*02d4*/ 	.word	0x00000940
        /*02d8*/ 	.word	0x000000ff
        /*02dc*/ 	.word	0x000000f0
        /*02e0*/ 	.short	0x0100
        /*02e2*/ 	.byte	0x04
	.zero		1


	//   ....[28]....
        /*02e4*/ 	.word	0x00000950
        /*02e8*/ 	.word	0x000000ff
        /*02ec*/ 	.word	0x000000d8
        /*02f0*/ 	.short	0x0100
        /*02f2*/ 	.byte	0x04
	.zero		1


	//   ....[29]....
        /*02f4*/ 	.word	0x00000960
        /*02f8*/ 	.word	0x000000ff
        /*02fc*/ 	.word	0x000000f8
        /*0300*/ 	.short	0x0100
        /*0302*/ 	.byte	0x04
	.zero		1


	//   ....[30]....
        /*0304*/ 	.word	0x00000970
        /*0308*/ 	.word	0x000000ff
        /*030c*/ 	.word	0x000000e0
        /*0310*/ 	.short	0x0100
        /*0312*/ 	.byte	0x04
	.zero		1


	//   ....[31]....
        /*0314*/ 	.word	0x00000980
        /*0318*/ 	.word	0x000000ff
        /*031c*/ 	.word	0x00000100
        /*0320*/ 	.short	0x0100
        /*0322*/ 	.byte	0x04
	.zero		1


	//   ....[32]....
        /*0324*/ 	.word	0x00000990
        /*0328*/ 	.word	0x000000ff
        /*032c*/ 	.word	0x000000e8
        /*0330*/ 	.short	0x0100
        /*0332*/ 	.byte	0x04
	.zero		1


	//   ....[33]....
        /*0334*/ 	.word	0x000009a0
        /*0338*/ 	.word	0x000000ff
        /*033c*/ 	.word	0x00000108
        /*0340*/ 	.short	0x0100
        /*0342*/ 	.byte	0x04
	.zero		1


	//   ....[34]....
        /*0344*/ 	.word	0x00000a80
        /*0348*/ 	.word	0x000000ff
        /*034c*/ 	.word	0x00000110
        /*0350*/ 	.short	0x0100
        /*0352*/ 	.byte	0x06
	.zero		1


	//   ....[35]....
        /*0354*/ 	.word	0x00000a90
        /*0358*/ 	.word	0x000000ff
        /*035c*/ 	.word	0x00000118
        /*0360*/ 	.short	0x0100
        /*0362*/ 	.byte	0x06
	.zero		1


	//   ....[36]....
        /*0364*/ 	.word	0x00000bc0
        /*0368*/ 	.word	0x000000ff
        /*036c*/ 	.word	0x00000120
        /*0370*/ 	.short	0x0100
        /*0372*/ 	.byte	0x06
	.zero		1


	//   ....[37]....
        /*0374*/ 	.word	0x00000bd0
        /*0378*/ 	.word	0x000000ff
        /*037c*/ 	.word	0x00000130
        /*0380*/ 	.short	0x0100
        /*0382*/ 	.byte	0x06
	.zero		1


	//   ....[38]....
        /*0384*/ 	.word	0x00000be0
        /*0388*/ 	.word	0x000000ff
        /*038c*/ 	.word	0x00000128
        /*0390*/ 	.short	0x0100
        /*0392*/ 	.byte	0x06
	.zero		1


	//   ....[39]....
        /*0394*/ 	.word	0x00000bf0
        /*0398*/ 	.word	0x000000ff
        /*039c*/ 	.word	0x00000138
        /*03a0*/ 	.short	0x0100
        /*03a2*/ 	.byte	0x06
	.zero		1


	//   ....[40]....
        /*03a4*/ 	.word	0x00000d10
        /*03a8*/ 	.word	0x000000ff
        /*03ac*/ 	.word	0x00000140
        /*03b0*/ 	.short	0x0100
        /*03b2*/ 	.byte	0x04
	.zero		1


	//   ....[41]....
        /*03b4*/ 	.word	0x00000d20
        /*03b8*/ 	.word	0x000000ff
        /*03bc*/ 	.word	0x00000160
        /*03c0*/ 	.short	0x0100
        /*03c2*/ 	.byte	0x04
	.zero		1


	//   ....[42]....
        /*03c4*/ 	.word	0x00000d30
        /*03c8*/ 	.word	0x000000ff
        /*03cc*/ 	.word	0x00000148
        /*03d0*/ 	.short	0x0100
        /*03d2*/ 	.byte	0x04
	.zero		1


	//   ....[43]....
        /*03d4*/ 	.word	0x00000d40
        /*03d8*/ 	.word	0x000000ff
        /*03dc*/ 	.word	0x00000168
        /*03e0*/ 	.short	0x0100
        /*03e2*/ 	.byte	0x04
	.zero		1


	//   ....[44]....
        /*03e4*/ 	.word	0x00000d50
        /*03e8*/ 	.word	0x000000ff
        /*03ec*/ 	.word	0x00000150
        /*03f0*/ 	.short	0x0100
        /*03f2*/ 	.byte	0x04
	.zero		1


	//   ....[45]....
        /*03f4*/ 	.word	0x00000d60
        /*03f8*/ 	.word	0x000000ff
        /*03fc*/ 	.word	0x00000170
        /*0400*/ 	.short	0x0100
        /*0402*/ 	.byte	0x04
	.zero		1


	//   ....[46]....
        /*0404*/ 	.word	0x00000d70
        /*0408*/ 	.word	0x000000ff
        /*040c*/ 	.word	0x00000158
        /*0410*/ 	.short	0x0100
        /*0412*/ 	.byte	0x04
	.zero		1


	//   ....[47]....
        /*0414*/ 	.word	0x00000d80
        /*0418*/ 	.word	0x000000ff
        /*041c*/ 	.word	0x00000178
        /*0420*/ 	.short	0x0100
        /*0422*/ 	.byte	0x04
	.zero		1


	//   ....[48]....
        /*0424*/ 	.word	0x00000e70
        /*0428*/ 	.word	0x000000ff
        /*042c*/ 	.word	0x00000180
        /*0430*/ 	.short	0x0100
        /*0432*/ 	.byte	0x04
	.zero		1


	//   ....[49]....
        /*0434*/ 	.word	0x00000e80
        /*0438*/ 	.word	0x000000ff
        /*043c*/ 	.word	0x00000190
        /*0440*/ 	.short	0x0100
        /*0442*/ 	.byte	0x04
	.zero		1


	//   ....[50]....
        /*0444*/ 	.word	0x00000e90
        /*0448*/ 	.word	0x000000ff
        /*044c*/ 	.word	0x00000188
        /*0450*/ 	.short	0x0100
        /*0452*/ 	.byte	0x04
	.zero		1


	//   ....[51]....
        /*0454*/ 	.word	0x00000ea0
        /*0458*/ 	.word	0x000000ff
        /*045c*/ 	.word	0x00000198
        /*0460*/ 	.short	0x0100
        /*0462*/ 	.byte	0x04
	.zero		1


	//   ....[52]....
        /*0464*/ 	.word	0x00000fa0
        /*0468*/ 	.word	0x000000ff
        /*046c*/ 	.word	0x000001a0
        /*0470*/ 	.short	0x0100
        /*0472*/ 	.byte	0x06
	.zero		1


	//   ....[53]....
        /*0474*/ 	.word	0x00001b50
        /*0478*/ 	.word	0x00000000
        /*047c*/ 	.word	0x00000190
        /*0480*/ 	.short	0x010a
        /*0482*/ 	.byte	0xff
	.zero		1


	//   ....[54]....
        /*0484*/ 	.word	0x00001b80
        /*0488*/ 	.word	0x00000000
        /*048c*/ 	.word	0x00000180
        /*0490*/ 	.short	0x0101
        /*0492*/ 	.byte	0xff
	.zero		1


	//   ....[55]....
        /*0494*/ 	.word	0x00001c40
        /*0498*/ 	.word	0x000000ff
        /*049c*/ 	.word	0x00000068
        /*04a0*/ 	.short	0x010a
        /*04a2*/ 	.byte	0x04
	.zero		1


	//   ....[56]....
        /*04a4*/ 	.word	0x00001d10
        /*04a8*/ 	.word	0x000000ff
        /*04ac*/ 	.word	0x00000068
        /*04b0*/ 	.short	0x010a
        /*04b2*/ 	.byte	0x21
	.zero		1


	//   ....[57]....
        /*04b4*/ 	.word	0x00001ec0
        /*04b8*/ 	.word	0x000000ff
        /*04bc*/ 	.word	0x00000068
        /*04c0*/ 	.short	0x010a
        /*04c2*/ 	.byte	0x05
	.zero		1


	//   ....[58]....
        /*04c4*/ 	.word	0x00001fd0
        /*04c8*/ 	.word	0x000000ff
        /*04cc*/ 	.word	0x00000118
        /*04d0*/ 	.short	0x0101
        /*04d2*/ 	.byte	0x06
	.zero		1


	//   ....[59]....
        /*04d4*/ 	.word	0x00001ff0
        /*04d8*/ 	.word	0x000000ff
        /*04dc*/ 	.word	0x00000068
        /*04e0*/ 	.short	0x010a
        /*04e2*/ 	.byte	0x04
	.zero		1


	//   ....[60]....
        /*04e4*/ 	.word	0x00002070
        /*04e8*/ 	.word	0x000000ff
        /*04ec*/ 	.word	0x00000068
        /*04f0*/ 	.short	0x010a
        /*04f2*/ 	.byte	0x11
	.zero		1


	//   ....[61]....
        /*04f4*/ 	.word	0x00002200
        /*04f8*/ 	.word	0x000000ff
        /*04fc*/ 	.word	0x00000068
        /*0500*/ 	.short	0x010a
        /*0502*/ 	.byte	0x05
	.zero		1


	//   ....[62]....
        /*0504*/ 	.word	0x00002360
        /*0508*/ 	.word	0x00000003
        /*050c*/ 	.word	0x00000120
        /*0510*/ 	.short	0x010a
        /*0512*/ 	.byte	0xff
	.zero		1


	//   ....[63]....
        /*0514*/ 	.word	0x000024b0
        /*0518*/ 	.word	0x00000000
        /*051c*/ 	.word	0x00000000
        /*0520*/ 	.short	0x0101
        /*0522*/ 	.byte	0xff
	.zero		1


	//   ....[64]....
        /*0524*/ 	.word	0x00002a60
        /*0528*/ 	.word	0x000000ff
        /*052c*/ 	.word	0x00000000
        /*0530*/ 	.short	0x010a
        /*0532*/ 	.byte	0x04
	.zero		1


	//   ....[65]....
        /*0534*/ 	.word	0x00002af0
        /*0538*/ 	.word	0x000000ff
        /*053c*/ 	.word	0x00000000
        /*0540*/ 	.short	0x010a
        /*0542*/ 	.byte	0x05
	.zero		1


	//   ....[66]....
        /*0544*/ 	.word	0x00002b80
        /*0548*/ 	.word	0x000000ff
        /*054c*/ 	.word	0x00000000
        /*0550*/ 	.short	0x010a
        /*0552*/ 	.byte	0x05
	.zero		1


	//   ....[67]....
        /*0554*/ 	.word	0x00002c10
        /*0558*/ 	.word	0x000000ff
        /*055c*/ 	.word	0x00000000
        /*0560*/ 	.short	0x010a
        /*0562*/ 	.byte	0x05
	.zero		1


	//   ....[68]....
        /*0564*/ 	.word	0x00002ca0
        /*0568*/ 	.word	0x000000ff
        /*056c*/ 	.word	0x00000000
        /*0570*/ 	.short	0x010a
        /*0572*/ 	.byte	0x05
	.zero		1


	//   ....[69]....
        /*0574*/ 	.word	0x00002d30
        /*0578*/ 	.word	0x000000ff
        /*057c*/ 	.word	0x00000000
        /*0580*/ 	.short	0x010a
        /*0582*/ 	.byte	0x05
	.zero		1


	//   ....[70]....
        /*0584*/ 	.word	0x00002dc0
        /*0588*/ 	.word	0x000000ff
        /*058c*/ 	.word	0x00000000
        /*0590*/ 	.short	0x010a
        /*0592*/ 	.byte	0x05
	.zero		1


	//   ....[71]....
        /*0594*/ 	.word	0x00002e50
        /*0598*/ 	.word	0x000000ff
        /*059c*/ 	.word	0x00000000
        /*05a0*/ 	.short	0x010a
        /*05a2*/ 	.byte	0x05
	.zero		1


	//   ....[72]....
        /*05a4*/ 	.word	0x00002ee0
        /*05a8*/ 	.word	0x000000ff
        /*05ac*/ 	.word	0x00000000
        /*05b0*/ 	.short	0x010a
        /*05b2*/ 	.byte	0x05
	.zero		1


	//   ....[73]....
        /*05b4*/ 	.word	0x00002f70
        /*05b8*/ 	.word	0x000000ff
        /*05bc*/ 	.word	0x00000000
        /*05c0*/ 	.short	0x010a
        /*05c2*/ 	.byte	0x05
	.zero		1


	//   ....[74]....
        /*05c4*/ 	.word	0x00003000
        /*05c8*/ 	.word	0x000000ff
        /*05cc*/ 	.word	0x00000000
        /*05d0*/ 	.short	0x010a
        /*05d2*/ 	.byte	0x05
	.zero		1


	//   ....[75]....
        /*05d4*/ 	.word	0x00003090
        /*05d8*/ 	.word	0x000000ff
        /*05dc*/ 	.word	0x00000000
        /*05e0*/ 	.short	0x010a
        /*05e2*/ 	.byte	0x05
	.zero		1


	//   ....[76]....
        /*05e4*/ 	.word	0x00003130
        /*05e8*/ 	.word	0x00000000
        /*05ec*/ 	.word	0x00000000
        /*05f0*/ 	.short	0x010a
        /*05f2*/ 	.byte	0xff
	.zero		1


	//   ....[77]....
        /*05f4*/ 	.word	0x00003250
        /*05f8*/ 	.word	0x00000002
        /*05fc*/ 	.word	0x00000180
        /*0600*/ 	.short	0x010a
        /*0602*/ 	.byte	0xff
	.zero		1


	//   ....[78]....
        /*0604*/ 	.word	0x000032c0
        /*0608*/ 	.word	0x00000002
        /*060c*/ 	.word	0x00000000
        /*0610*/ 	.short	0x0101
        /*0612*/ 	.byte	0xff
	.zero		1


	//   ....[79]....
        /*0614*/ 	.word	0x000032e0
        /*0618*/ 	.word	0x000000ff
        /*061c*/ 	.word	0x00000130
        /*0620*/ 	.short	0x010a
        /*0622*/ 	.byte	0x04
	.zero		1


	//   ....[80]....
        /*0624*/ 	.word	0x00003400
        /*0628*/ 	.word	0x00000002
        /*062c*/ 	.word	0x00000120
        /*0630*/ 	.short	0x010a
        /*0632*/ 	.byte	0xff
	.zero		1


	//   ....[81]....
        /*0634*/ 	.word	0x00003500
        /*0638*/ 	.word	0x00000002
        /*063c*/ 	.word	0x00000000
        /*0640*/ 	.short	0x0101
        /*0642*/ 	.byte	0xff
	.zero		1


	//   ....[82]....
        /*0644*/ 	.word	0x00003590
        /*0648*/ 	.word	0x000000ff
        /*064c*/ 	.word	0x00000130
        /*0650*/ 	.short	0x0106
        /*0652*/ 	.byte	0x04
	.zero		1


	//   ....[83]....
        /*0654*/ 	.word	0x000035b0
        /*0658*/ 	.word	0x000000ff
        /*065c*/ 	.word	0x00000130
        /*0660*/ 	.short	0x010a
        /*0662*/ 	.byte	0x04
	.zero		1


	//   ....[84]....
        /*0664*/ 	.word	0x00003640
        /*0668*/ 	.word	0x000000ff
        /*066c*/ 	.word	0x00000130
        /*0670*/ 	.short	0x0106
        /*0672*/ 	.byte	0x07
	.zero		1


	//   ....[85]....
        /*0674*/ 	.word	0x00003680
        /*0678*/ 	.word	0x00000000
        /*067c*/ 	.word	0x00000130
        /*0680*/ 	.short	0x010a
        /*0682*/ 	.byte	0xff
	.zero		1


	//   ....[86]....
        /*0684*/ 	.word	0x000038c0
        /*0688*/ 	.word	0x000000ff
        /*068c*/ 	.word	0x00000008
        /*0690*/ 	.short	0x010a
        /*0692*/ 	.byte	0x05
	.zero		1


	//   ....[87]....
        /*0694*/ 	.word	0x000038e0
        /*0698*/ 	.word	0x000000ff
        /*069c*/ 	.word	0x00000008
        /*06a0*/ 	.short	0x010a
        /*06a2*/ 	.byte	0x05
	.zero		1


	//   ....[88]....
        /*06a4*/ 	.word	0x00003a70
        /*06a8*/ 	.word	0x000000ff
        /*06ac*/ 	.word	0x00000008
        /*06b0*/ 	.short	0x010a
        /*06b2*/ 	.byte	0x05
	.zero		1


	//   ....[89]....
        /*06b4*/ 	.word	0x00003a90
        /*06b8*/ 	.word	0x000000ff
        /*06bc*/ 	.word	0x00000008
        /*06c0*/ 	.short	0x010a
        /*06c2*/ 	.byte	0x05
	.zero		1


	//   ....[90]....
        /*06c4*/ 	.word	0x00003b50
        /*06c8*/ 	.word	0x000000ff
        /*06cc*/ 	.word	0x00000000
        /*06d0*/ 	.short	0x0101
        /*06d2*/ 	.byte	0x04
	.zero		1


	//   ....[91]....
        /*06d4*/ 	.word	0x00003e90
        /*06d8*/ 	.word	0x00000000
        /*06dc*/ 	.word	0x00000120
        /*06e0*/ 	.short	0x010a
        /*06e2*/ 	.byte	0xff
	.zero		1


	//   ....[92]....
        /*06e4*/ 	.word	0x00003f50
        /*06e8*/ 	.word	0x00000000
        /*06ec*/ 	.word	0x00000000
        /*06f0*/ 	.short	0x0101
        /*06f2*/ 	.byte	0xff
	.zero		1


	//   ....[93]....
        /*06f4*/ 	.word	0x00004010
        /*06f8*/ 	.word	0x000000ff
        /*06fc*/ 	.word	0x00000000
        /*0700*/ 	.short	0x010a
        /*0702*/ 	.byte	0x04
	.zero		1


	//   ....[94]....
        /*0704*/ 	.word	0x00004020
        /*0708*/ 	.word	0x000000ff
        /*070c*/ 	.word	0x00000160
        /*0710*/ 	.short	0x010a
        /*0712*/ 	.byte	0x1f
	.zero		1


	//   ....[95]....
        /*0714*/ 	.word	0x000040d0
        /*0718*/ 	.word	0x000000ff
        /*071c*/ 	.word	0x00000000
        /*0720*/ 	.short	0x010a
        /*0722*/ 	.byte	0x05
	.zero		1


	//   ....[96]....
        /*0724*/ 	.word	0x00004200
        /*0728*/ 	.word	0x000000ff
        /*072c*/ 	.word	0x00000000
        /*0730*/ 	.short	0x010a
        /*0732*/ 	.byte	0x04
	.zero		1


	//   ....[97]....
        /*0734*/ 	.word	0x00004500
        /*0738*/ 	.word	0x000000ff
        /*073c*/ 	.word	0x00000000
        /*0740*/ 	.short	0x010a
        /*0742*/ 	.byte	0x04
	.zero		1


	//   ....[98]....
        /*0744*/ 	.word	0x00004590
        /*0748*/ 	.word	0x000000ff
        /*074c*/ 	.word	0x00000000
        /*0750*/ 	.short	0x010a
        /*0752*/ 	.byte	0x05
	.zero		1


	//   ....[99]....
        /*0754*/ 	.word	0x00004620
        /*0758*/ 	.word	0x000000ff
        /*075c*/ 	.word	0x00000000
        /*0760*/ 	.short	0x010a
        /*0762*/ 	.byte	0x05
	.zero		1


	//   ....[100]....
        /*0764*/ 	.word	0x000046c0
        /*0768*/ 	.word	0x00000000
        /*076c*/ 	.word	0x00000000
        /*0770*/ 	.short	0x010a
        /*0772*/ 	.byte	0xff
	.zero		1


	//   ....[101]....
        /*0774*/ 	.word	0x00004700
        /*0778*/ 	.word	0x00000000
        /*077c*/ 	.word	0x00000000
        /*0780*/ 	.short	0x010a
        /*0782*/ 	.byte	0xff
	.zero		1


	//   ....[102]....
        /*0784*/ 	.word	0x00004770
        /*0788*/ 	.word	0x000000ff
        /*078c*/ 	.word	0x00000000
        /*0790*/ 	.short	0x0101
        /*0792*/ 	.byte	0x04
	.zero		1


	//   ....[103]....
        /*0794*/ 	.word	0x000047b0
        /*0798*/ 	.word	0x000000ff
        /*079c*/ 	.word	0x000001a0
        /*07a0*/ 	.short	0x010a
        /*07a2*/ 	.byte	0x1a
	.zero		1


	//   ....[104]....
        /*07a4*/ 	.word	0x00004800
        /*07a8*/ 	.word	0x000000ff
        /*07ac*/ 	.word	0x00000000
        /*07b0*/ 	.short	0x0101
        /*07b2*/ 	.byte	0x04
	.zero		1


	//   ....[105]....
        /*07b4*/ 	.word	0x00004ca0
        /*07b8*/ 	.word	0x0000000c
        /*07bc*/ 	.word	0x00000120
        /*07c0*/ 	.short	0x010a
        /*07c2*/ 	.byte	0xff
	.zero		1


	//   ....[106]....
        /*07c4*/ 	.word	0x00004e10
        /*07c8*/ 	.word	0x00000000
        /*07cc*/ 	.word	0x00000000
        /*07d0*/ 	.short	0x0101
        /*07d2*/ 	.byte	0xff
	.zero		1


	//   ....[107]....
        /*07d4*/ 	.word	0x000052a0
        /*07d8*/ 	.word	0x000000ff
        /*07dc*/ 	.word	0x00000118
        /*07e0*/ 	.short	0x010a
        /*07e2*/ 	.byte	0x15
	.zero		1


	//   ....[108]....
        /*07e4*/ 	.word	0x00005420
        /*07e8*/ 	.word	0x000000ff
        /*07ec*/ 	.word	0x000000f0
        /*07f0*/ 	.short	0x010a
        /*07f2*/ 	.byte	0x15
	.zero		1


	//   ....[109]....
        /*07f4*/ 	.word	0x00005620
        /*07f8*/ 	.word	0x000000ff
        /*07fc*/ 	.word	0x000000d0
        /*0800*/ 	.short	0x010b
        /*0802*/ 	.byte	0x15
	.zero		1


	//   ....[110]....
        /*0804*/ 	.word	0x00005630
        /*0808*/ 	.word	0x000000ff
        /*080c*/ 	.word	0x00000000
        /*0810*/ 	.short	0x0101
        /*0812*/ 	.byte	0x06
	.zero		1


	//   ....[111]....
        /*0814*/ 	.word	0x00005640
        /*0818*/ 	.word	0x000000ff
        /*081c*/ 	.word	0x000000f8
        /*0820*/ 	.short	0x010a
        /*0822*/ 	.byte	0x15
	.zero		1


	//   ....[112]....
        /*0824*/ 	.word	0x000057f0
        /*0828*/ 	.word	0x000000ff
        /*082c*/ 	.word	0x000000d8
        /*0830*/ 	.short	0x010b
        /*0832*/ 	.byte	0x15
	.zero		1


	//   ....[113]....
        /*0834*/ 	.word	0x00005800
        /*0838*/ 	.word	0x000000ff
        /*083c*/ 	.word	0x00000000
        /*0840*/ 	.short	0x0101
        /*0842*/ 	.byte	0x06
	.zero		1


	//   ....[114]....
        /*0844*/ 	.word	0x00005810
        /*0848*/ 	.word	0x000000ff
        /*084c*/ 	.word	0x00000100
        /*0850*/ 	.short	0x010a
        /*0852*/ 	.byte	0x15
	.zero		1


	//   ....[115]....
        /*0854*/ 	.word	0x000059c0
        /*0858*/ 	.word	0x000000ff
        /*085c*/ 	.word	0x000000e0
        /*0860*/ 	.short	0x010b
        /*0862*/ 	.byte	0x15
	.zero		1


	//   ....[116]....
        /*0864*/ 	.word	0x000059d0
        /*0868*/ 	.word	0x000000ff
        /*086c*/ 	.word	0x00000000
        /*0870*/ 	.short	0x0101
        /*0872*/ 	.byte	0x06
	.zero		1


	//   ....[117]....
        /*0874*/ 	.word	0x000059e0
        /*0878*/ 	.word	0x000000ff
        /*087c*/ 	.word	0x00000108
        /*0880*/ 	.short	0x010a
        /*0882*/ 	.byte	0x15
	.zero		1


	//   ....[118]....
        /*0884*/ 	.word	0x00005c20
        /*0888*/ 	.word	0x000000ff
        /*088c*/ 	.word	0x000000e8
        /*0890*/ 	.short	0x010b
        /*0892*/ 	.byte	0x15
	.zero		1


	//   ....[119]....
        /*0894*/ 	.word	0x00005c30
        /*0898*/ 	.word	0x000000ff
        /*089c*/ 	.word	0x00000000
        /*08a0*/ 	.short	0x0101
        /*08a2*/ 	.byte	0x25
	.zero		1


	//   ....[120]....
        /*08a4*/ 	.word	0x00005c70
        /*08a8*/ 	.word	0x000000ff
        /*08ac*/ 	.word	0x000000f0
        /*08b0*/ 	.short	0x010a
        /*08b2*/ 	.byte	0x15
	.zero		1


	//   ....[121]....
        /*08b4*/ 	.word	0x00005c90
        /*08b8*/ 	.word	0x000000ff
        /*08bc*/ 	.word	0x000000f8
        /*08c0*/ 	.short	0x010a
        /*08c2*/ 	.byte	0x15
	.zero		1


	//   ....[122]....
        /*08c4*/ 	.word	0x00005cb0
        /*08c8*/ 	.word	0x000000ff
        /*08cc*/ 	.word	0x00000100
        /*08d0*/ 	.short	0x010a
        /*08d2*/ 	.byte	0x15
	.zero		1


	//   ....[123]....
        /*08d4*/ 	.word	0x00005cf0
        /*08d8*/ 	.word	0x00000000
        /*08dc*/ 	.word	0x00000108
        /*08e0*/ 	.short	0x010a
        /*08e2*/ 	.byte	0xff
	.zero		1


	//   ....[124]....
        /*08e4*/ 	.word	0x00006030
        /*08e8*/ 	.word	0x00000003
        /*08ec*/ 	.word	0x00000120
        /*08f0*/ 	.short	0x010a
        /*08f2*/ 	.byte	0xff
	.zero		1


	//   ....[125]....
        /*08f4*/ 	.word	0x000061b0
        /*08f8*/ 	.word	0x00000000
        /*08fc*/ 	.word	0x00000000
        /*0900*/ 	.short	0x0101
        /*0902*/ 	.byte	0xff
	.zero		1


	//   ....[126]....
        /*0904*/ 	.word	0x00006cf0
        /*0908*/ 	.word	0x000000ff
        /*090c*/ 	.word	0x000000d0
        /*0910*/ 	.short	0x010a
        /*0912*/ 	.byte	0x2b
	.zero		1


	//   ....[127]....
        /*0914*/ 	.word	0x00006d30
        /*0918*/ 	.word	0x00000035
        /*091c*/ 	.word	0x00000140
        /*0920*/ 	.short	0x010a
        /*0922*/ 	.byte	0xff
	.zero		1


	//   ....[128]....
        /*0924*/ 	.word	0x00006e40
        /*0928*/ 	.word	0x000000ff
        /*092c*/ 	.word	0x000000d0
        /*0930*/ 	.short	0x010a
        /*0932*/ 	.byte	0x2b
	.zero		1


	//   ....[129]....
        /*0934*/ 	.word	0x00006f10
        /*0938*/ 	.word	0x00000035
        /*093c*/ 	.word	0x00000140
        /*0940*/ 	.short	0x010a
        /*0942*/ 	.byte	0xff
	.zero		1


	//   ....[130]....
        /*0944*/ 	.word	0x000076d0
        /*0948*/ 	.word	0x00000000
        /*094c*/ 	.word	0x00000000
        /*0950*/ 	.short	0x0101
        /*0952*/ 	.byte	0xff
	.zero		1


	//   ....[131]....
        /*0954*/ 	.word	0x000076e0
        /*0958*/ 	.word	0x00000002
        /*095c*/ 	.word	0x000000d0
        /*0960*/ 	.short	0x010a
        /*0962*/ 	.byte	0xff
	.zero		1


	//   ....[132]....
        /*0964*/ 	.word	0x000077a0
        /*0968*/ 	.word	0x00000002
        /*096c*/ 	.word	0x000000d0
        /*0970*/ 	.short	0x010a
        /*0972*/ 	.byte	0xff
	.zero		1


	//   ....[133]....
        /*0974*/ 	.word	0x00007fa0
        /*0978*/ 	.word	0x00000000
        /*097c*/ 	.word	0x00000000
        /*0980*/ 	.short	0x0101
        /*0982*/ 	.byte	0xff
	.zero		1


	//   ....[134]....
        /*0984*/ 	.word	0x00007fc0
        /*0988*/ 	.word	0x00000002
        /*098c*/ 	.word	0x000000d0
        /*0990*/ 	.short	0x010a
        /*0992*/ 	.byte	0xff
	.zero		1


	//   ....[135]....
        /*0994*/ 	.word	0x00008070
        /*0998*/ 	.word	0x00000002
        /*099c*/ 	.word	0x000000d0
        /*09a0*/ 	.short	0x010a
        /*09a2*/ 	.byte	0xff
	.zero		1


	//   ....[136]....
        /*09a4*/ 	.word	0x00008870
        /*09a8*/ 	.word	0x00000000
        /*09ac*/ 	.word	0x00000000
        /*09b0*/ 	.short	0x0101
        /*09b2*/ 	.byte	0xff
	.zero		1


	//   ....[137]....
        /*09b4*/ 	.word	0x00008890
        /*09b8*/ 	.word	0x00000003
        /*09bc*/ 	.word	0x000000d0
        /*09c0*/ 	.short	0x010a
        /*09c2*/ 	.byte	0xff
	.zero		1


	//   ....[138]....
        /*09c4*/ 	.word	0x00008940
        /*09c8*/ 	.word	0x00000003
        /*09cc*/ 	.word	0x000000d0
        /*09d0*/ 	.short	0x010a
        /*09d2*/ 	.byte	0xff
	.zero		1


	//   ....[139]....
        /*09d4*/ 	.word	0x00008bf0
        /*09d8*/ 	.word	0x00000035
        /*09dc*/ 	.word	0x00000000
        /*09e0*/ 	.short	0x0101
        /*09e2*/ 	.byte	0xff
	.zero		1


	//   ....[140]....
        /*09e4*/ 	.word	0x00009190
        /*09e8*/ 	.word	0x00000000
        /*09ec*/ 	.word	0x00000000
        /*09f0*/ 	.short	0x0101
        /*09f2*/ 	.byte	0xff
	.zero		1


	//   ....[141]....
        /*09f4*/ 	.word	0x00009420
        /*09f8*/ 	.word	0x000000ff
        /*09fc*/ 	.word	0x00000000
        /*0a00*/ 	.short	0x0101
        /*0a02*/ 	.byte	0x04
	.zero		1


	//   ....[142]....
        /*0a04*/ 	.word	0x00009440
        /*0a08*/ 	.word	0x00000000
        /*0a0c*/ 	.word	0x00000190
        /*0a10*/ 	.short	0x010a
        /*0a12*/ 	.byte	0xff
	.zero		1


	//   ....[143]....
        /*0a14*/ 	.word	0x000094a0
        /*0a18*/ 	.word	0x00000000
        /*0a1c*/ 	.word	0x00000068
        /*0a20*/ 	.short	0x010a
        /*0a22*/ 	.byte	0xff
	.zero		1


	//   ....[144]....
        /*0a24*/ 	.word	0x00009500
        /*0a28*/ 	.word	0x00000000
        /*0a2c*/ 	.word	0x00000068
        /*0a30*/ 	.short	0x010a
        /*0a32*/ 	.byte	0xff
	.zero		1


	//   ....[145]....
        /*0a34*/ 	.word	0x00009550
        /*0a38*/ 	.word	0x00000003
        /*0a3c*/ 	.word	0x00000120
        /*0a40*/ 	.short	0x010a
        /*0a42*/ 	.byte	0xff
	.zero		1


	//   ....[146]....
        /*0a44*/ 	.word	0x000095b0
        /*0a48*/ 	.word	0x00000000
        /*0a4c*/ 	.word	0x00000000
        /*0a50*/ 	.short	0x010a
        /*0a52*/ 	.byte	0xff
	.zero		1


	//   ....[147]....
        /*0a54*/ 	.word	0x00009610
        /*0a58*/ 	.word	0x00000000
        /*0a5c*/ 	.word	0x00000000
        /*0a60*/ 	.short	0x010a
        /*0a62*/ 	.byte	0xff
	.zero		1


	//   ....[148]....
        /*0a64*/ 	.word	0x00009670
        /*0a68*/ 	.word	0x00000000
        /*0a6c*/ 	.word	0x00000000
        /*0a70*/ 	.short	0x010a
        /*0a72*/ 	.byte	0xff
	.zero		1


	//   ....[149]....
        /*0a74*/ 	.word	0x000096d0
        /*0a78*/ 	.word	0x00000000
        /*0a7c*/ 	.word	0x00000000
        /*0a80*/ 	.short	0x010a
        /*0a82*/ 	.byte	0xff
	.zero		1


	//   ....[150]....
        /*0a84*/ 	.word	0x00009730
        /*0a88*/ 	.word	0x00000000
        /*0a8c*/ 	.word	0x00000000
        /*0a90*/ 	.short	0x010a
        /*0a92*/ 	.byte	0xff
	.zero		1


	//   ....[151]....
        /*0a94*/ 	.word	0x00009790
        /*0a98*/ 	.word	0x00000000
        /*0a9c*/ 	.word	0x00000000
        /*0aa0*/ 	.short	0x010a
        /*0aa2*/ 	.byte	0xff
	.zero		1


	//   ....[152]....
        /*0aa4*/ 	.word	0x000097f0
        /*0aa8*/ 	.word	0x00000000
        /*0aac*/ 	.word	0x00000000
        /*0ab0*/ 	.short	0x010a
        /*0ab2*/ 	.byte	0xff
	.zero		1


	//   ....[153]....
        /*0ab4*/ 	.word	0x00009850
        /*0ab8*/ 	.word	0x00000000
        /*0abc*/ 	.word	0x00000000
        /*0ac0*/ 	.short	0x010a
        /*0ac2*/ 	.byte	0xff
	.zero		1


	//   ....[154]....
        /*0ac4*/ 	.word	0x000098b0
        /*0ac8*/ 	.word	0x00000000
        /*0acc*/ 	.word	0x00000000
        /*0ad0*/ 	.short	0x010a
        /*0ad2*/ 	.byte	0xff
	.zero		1


	//   ....[155]....
        /*0ad4*/ 	.word	0x00009910
        /*0ad8*/ 	.word	0x00000000
        /*0adc*/ 	.word	0x00000000
        /*0ae0*/ 	.short	0x010a
        /*0ae2*/ 	.byte	0xff
	.zero		1


	//   ....[156]....
        /*0ae4*/ 	.word	0x00009970
        /*0ae8*/ 	.word	0x00000000
        /*0aec*/ 	.word	0x00000000
        /*0af0*/ 	.short	0x010a
        /*0af2*/ 	.byte	0xff
	.zero		1


	//   ....[157]....
        /*0af4*/ 	.word	0x000099d0
        /*0af8*/ 	.word	0x00000000
        /*0afc*/ 	.word	0x00000000
        /*0b00*/ 	.short	0x010a
        /*0b02*/ 	.byte	0xff
	.zero		1


	//   ....[158]....
        /*0b04*/ 	.word	0x00009a20
        /*0b08*/ 	.word	0x00000002
        /*0b0c*/ 	.word	0x00000180
        /*0b10*/ 	.short	0x010a
        /*0b12*/ 	.byte	0xff
	.zero		1


	//   ....[159]....
        /*0b14*/ 	.word	0x00009a80
        /*0b18*/ 	.word	0x00000002
        /*0b1c*/ 	.word	0x00000130
        /*0b20*/ 	.short	0x010a
        /*0b22*/ 	.byte	0xff
	.zero		1


	//   ....[160]....
        /*0b24*/ 	.word	0x00009ad0
        /*0b28*/ 	.word	0x00000002
        /*0b2c*/ 	.word	0x00000120
        /*0b30*/ 	.short	0x010a
        /*0b32*/ 	.byte	0xff
	.zero		1


	//   ....[161]....
        /*0b34*/ 	.word	0x00009b30
        /*0b38*/ 	.word	0x00000000
        /*0b3c*/ 	.word	0x00000130
        /*0b40*/ 	.short	0x010a
        /*0b42*/ 	.byte	0xff
	.zero		1


	//   ....[162]....
        /*0b44*/ 	.word	0x00009b90
        /*0b48*/ 	.word	0x00000005
        /*0b4c*/ 	.word	0x00000008
        /*0b50*/ 	.short	0x010a
        /*0b52*/ 	.byte	0xff
	.zero		1


	//   ....[163]....
        /*0b54*/ 	.word	0x00009c70
        /*0b58*/ 	.word	0x00000000
        /*0b5c*/ 	.word	0x00000008
        /*0b60*/ 	.short	0x010a
        /*0b62*/ 	.byte	0xff
	.zero		1


	//   ....[164]....
        /*0b64*/ 	.word	0x00009cc0
        /*0b68*/ 	.word	0x00000000
        /*0b6c*/ 	.word	0x00000120
        /*0b70*/ 	.short	0x010a
        /*0b72*/ 	.byte	0xff
	.zero		1


	//   ....[165]....
        /*0b74*/ 	.word	0x00009d20
        /*0b78*/ 	.word	0x00000000
        /*0b7c*/ 	.word	0x00000160
        /*0b80*/ 	.short	0x010a
        /*0b82*/ 	.byte	0xff
	.zero		1


	//   ....[166]....
        /*0b84*/ 	.word	0x00009d80
        /*0b88*/ 	.word	0x00000000
        /*0b8c*/ 	.word	0x00000000
        /*0b90*/ 	.short	0x010a
        /*0b92*/ 	.byte	0xff
	.zero		1


	//   ....[167]....
        /*0b94*/ 	.word	0x00009de0
        /*0b98*/ 	.word	0x00000000
        /*0b9c*/ 	.word	0x00000000
        /*0ba0*/ 	.short	0x010a
        /*0ba2*/ 	.byte	0xff
	.zero		1


	//   ....[168]....
        /*0ba4*/ 	.word	0x00009e40
        /*0ba8*/ 	.word	0x00000000
        /*0bac*/ 	.word	0x00000000
        /*0bb0*/ 	.short	0x010a
        /*0bb2*/ 	.byte	0xff
	.zero		1


	//   ....[169]....
        /*0bb4*/ 	.word	0x00009ea0
        /*0bb8*/ 	.word	0x00000000
        /*0bbc*/ 	.word	0x00000000
        /*0bc0*/ 	.short	0x010a
        /*0bc2*/ 	.byte	0xff
	.zero		1


	//   ....[170]....
        /*0bc4*/ 	.word	0x00009f00
        /*0bc8*/ 	.word	0x00000000
        /*0bcc*/ 	.word	0x000001a0
        /*0bd0*/ 	.short	0x010a
        /*0bd2*/ 	.byte	0xff
	.zero		1


	//   ....[171]....
        /*0bd4*/ 	.word	0x00009f50
        /*0bd8*/ 	.word	0x0000000c
        /*0bdc*/ 	.word	0x00000120
        /*0be0*/ 	.short	0x010a
        /*0be2*/ 	.byte	0xff
	.zero		1


	//   ....[172]....
        /*0be4*/ 	.word	0x00009fb0
        /*0be8*/ 	.word	0x00000000
        /*0bec*/ 	.word	0x00000118
        /*0bf0*/ 	.short	0x010a
        /*0bf2*/ 	.byte	0xff
	.zero		1


	//   ....[173]....
        /*0bf4*/ 	.word	0x0000a010
        /*0bf8*/ 	.word	0x00000000
        /*0bfc*/ 	.word	0x000000f0
        /*0c00*/ 	.short	0x010a
        /*0c02*/ 	.byte	0xff
	.zero		1


	//   ....[174]....
        /*0c04*/ 	.word	0x0000a070
        /*0c08*/ 	.word	0x00000000
        /*0c0c*/ 	.word	0x000000f8
        /*0c10*/ 	.short	0x010a
        /*0c12*/ 	.byte	0xff
	.zero		1


	//   ....[175]....
        /*0c14*/ 	.word	0x0000a0d0
        /*0c18*/ 	.word	0x00000000
        /*0c1c*/ 	.word	0x00000100
        /*0c20*/ 	.short	0x010a
        /*0c22*/ 	.byte	0xff
	.zero		1


	//   ....[176]....
        /*0c24*/ 	.word	0x0000a130
        /*0c28*/ 	.word	0x00000000
        /*0c2c*/ 	.word	0x00000108
        /*0c30*/ 	.short	0x010a
        /*0c32*/ 	.byte	0xff
	.zero		1


	//   ....[177]....
        /*0c34*/ 	.word	0x0000a190
        /*0c38*/ 	.word	0x00000000
        /*0c3c*/ 	.word	0x000000f0
        /*0c40*/ 	.short	0x010a
        /*0c42*/ 	.byte	0xff
	.zero		1


	//   ....[178]....
        /*0c44*/ 	.word	0x0000a1f0
        /*0c48*/ 	.word	0x00000000
        /*0c4c*/ 	.word	0x000000f8
        /*0c50*/ 	.short	0x010a
        /*0c52*/ 	.byte	0xff
	.zero		1


	//   ....[179]....
        /*0c54*/ 	.word	0x0000a250
        /*0c58*/ 	.word	0x00000000
        /*0c5c*/ 	.word	0x00000100
        /*0c60*/ 	.short	0x010a
        /*0c62*/ 	.byte	0xff
	.zero		1


	//   ....[180]....
        /*0c64*/ 	.word	0x0000a2a0
        /*0c68*/ 	.word	0x00000003
        /*0c6c*/ 	.word	0x00000120
        /*0c70*/ 	.short	0x010a
        /*0c72*/ 	.byte	0xff
	.zero		1


	//   ....[181]....
        /*0c74*/ 	.word	0x0000a300
        /*0c78*/ 	.word	0x00000002
        /*0c7c*/ 	.word	0x000000d0
        /*0c80*/ 	.short	0x010a
        /*0c82*/ 	.byte	0xff
	.zero		1


	//   ....[182]....
        /*0c84*/ 	.word	0x0000a350
        /*0c88*/ 	.word	0x00000035
        /*0c8c*/ 	.word	0x00000140
        /*0c90*/ 	.short	0x010a
        /*0c92*/ 	.byte	0xff
	.zero		1


	//   ....[183]....
        /*0c94*/ 	.word	0x0000a3a0
        /*0c98*/ 	.word	0x00000002
        /*0c9c*/ 	.word	0x000000d0
        /*0ca0*/ 	.short	0x010a
        /*0ca2*/ 	.byte	0xff
	.zero		1


	//   ....[184]....
        /*0ca4*/ 	.word	0x0000a3f0
        /*0ca8*/ 	.word	0x00000002
        /*0cac*/ 	.word	0x000000d0
        /*0cb0*/ 	.short	0x010a
        /*0cb2*/ 	.byte	0xff
	.zero		1


	//   ....[185]....
        /*0cb4*/ 	.word	0x0000a440
        /*0cb8*/ 	.word	0x00000003
        /*0cbc*/ 	.word	0x000000d0
        /*0cc0*/ 	.short	0x010a
        /*0cc2*/ 	.byte	0xff
	.zero		1


	//----- nvinfo : EIATTR_NUM_MBARRIERS
	.align		4
.L_47:
        /*0cc4*/ 	.byte	0x03, 0x38
        /*0cc6*/ 	.short	0x0035


	//----- nvinfo : EIATTR_EXIT_INSTR_OFFSETS
	.align		4
        /*0cc8*/ 	.byte	0x04, 0x1c
        /*0cca*/ 	.short	(.L_49 - .L_48)


	//   ....[0]....
.L_48:
        /*0ccc*/ 	.word	0x00003160


	//   ....[1]....
        /*0cd0*/ 	.word	0x00003650


	//   ....[2]....
        /*0cd4*/ 	.word	0x000036b0


	//   ....[3]....
        /*0cd8*/ 	.word	0x00004a30


	//   ....[4]....
        /*0cdc*/ 	.word	0x00005d20


	//   ....[5]....
        /*0ce0*/ 	.word	0x00005d60


	//   ....[6]....
        /*0ce4*/ 	.word	0x00009310


	//   ....[7]....
        /*0ce8*/ 	.word	0x00009390


	//   ....[8]....
        /*0cec*/ 	.word	0x000093c0


	//   ....[9]....
        /*0cf0*/ 	.word	0x00009430


	//----- nvinfo : EIATTR_MAX_THREADS
	.align		4
.L_49:
        /*0cf4*/ 	.byte	0x04, 0x05
        /*0cf6*/ 	.short	(.L_51 - .L_50)
.L_50:
        /*0cf8*/ 	.word	0x00000100
        /*0cfc*/ 	.word	0x00000001
        /*0d00*/ 	.word	0x00000001


	//----- nvinfo : EIATTR_CRS_STACK_SIZE
	.align		4
.L_51:
        /*0d04*/ 	.byte	0x04, 0x1e
        /*0d06*/ 	.short	(.L_53 - .L_52)
.L_52:
        /*0d08*/ 	.word	0x00000000


	//----- nvinfo : EIATTR_CBANK_PARAM_SIZE
	.align		4
.L_53:
        /*0d0c*/ 	.byte	0x03, 0x19
        /*0d0e*/ 	.short	0x0800


	//----- nvinfo : EIATTR_PARAM_CBANK
	.align		4
        /*0d10*/ 	.byte	0x04, 0x0a
        /*0d12*/ 	.short	(.L_55 - .L_54)
	.align		4
.L_54:
        /*0d14*/ 	.word	index@(.nv.constant0._ZN7cutlass13device_kernelINS_4gemm6kernel13GemmUniversalIN4cute5tupleIJiiiiEEENS1_10collective13CollectiveMmaINS1_35MainloopSm100TmaUmmaWarpSpecializedILi13ELi2ELi4ENS5_IJNS4_1CILi2EEESB_NSA_ILi1EEEEEEEENS5_IJNSA_ILi128EEESF_NSA_ILi64EEEEEENS_6half_tENS5_IJlSC_lEEESI_SJ_NS4_8TiledMMAINS4_8MMA_AtomIJNS4_26SM100_MMA_F16BF16_2x1SM_SSISI_SI_fLi128ELi128ELNS4_4UMMA5MajorE0ELSO_0ELNSN_7ScaleInE0ELSP_0EEEEEENS4_6LayoutINS5_IJSC_SC_SC_EEENS5_IJNSA_ILi0EEESU_SU_EEEEENS5_IJNS4_10UnderscoreESX_SX_EEEEENS4_28SM100_TMA_2SM_LOAD_MULTICASTENS4_14ComposedLayoutINS4_7SwizzleILi3ELi4ELi3EEENS4_18smem_ptr_flag_bitsILi16EEENSS_INS5_IJNSA_ILi8EEESG_EEENS5_IJSG_SC_EEEEEEEvNS4_8identityENS4_18SM100_TMA_2SM_LOADES1A_vS1B_EENS_8epilogue10collective18CollectiveEpilogueINS1E_23Sm100TmaWarpSpecializedILi4ELi2ELi16ELb1ELb0EEEJNS5_IJSG_SF_SG_EEENS5_IJNSS_ISG_SC_EENSS_INS5_IJNSA_ILi16EEESB_EEENS5_IJSC_SG_EEEEEEEESI_SJ_SI_SJ_NS1E_6fusion15FusionCallbacksIS1I_NS1Q_17LinearCombinationISI_fSI_fLNS_15FloatRoundStyleE2EEES1J_S1P_JEEENS4_5SM1004TMEM4LOAD26SM100_TMEM_LOAD_32dp32b16xENS4_13SM90_TMA_LOADENS11_INS12_ILi1ELi4ELi3EEES15_NSS_INS5_IJS16_S1L_EEENS5_IJS1L_SC_EEEEEEENS4_39AutoVectorizingCopyWithAssumedAlignmentILi128EEENS4_14SM90_TMA_STOREES25_S27_S27_EEEvvEEEEvNT_6ParamsE)
        /*0d18*/ 	.short	0x0380
        /*0d1a*/ 	.short	0x0800


	//----- nvinfo : EIATTR_SW_WAR
	.align		4
.L_55:
        /*0d1c*/ 	.byte	0x04, 0x36
        /*0d1e*/ 	.short	(.L_57 - .L_56)
.L_56:
        /*0d20*/ 	.word	0x00000008
.L_57:


//--------------------- .nv.callgraph             --------------------------
	.section	.nv.callgraph,"",@"SHT_CUDA_CALLGRAPH"
	.align	4
	.sectionentsize	8
	.align		4
        /*0000*/ 	.word	0x00000000
	.align		4
        /*0004*/ 	.word	0xffffffff
	.align		4
        /*0008*/ 	.word	index@(_ZN7cutlass13device_kernelINS_4gemm6kernel13GemmUniversalIN4cute5tupleIJiiiiEEENS1_10collective13CollectiveMmaINS1_35MainloopSm100TmaUmmaWarpSpecializedILi13ELi2ELi4ENS5_IJNS4_1CILi2EEESB_NSA_ILi1EEEEEEEENS5_IJNSA_ILi128EEESF_NSA_ILi64EEEEEENS_6half_tENS5_IJlSC_lEEESI_SJ_NS4_8TiledMMAINS4_8MMA_AtomIJNS4_26SM100_MMA_F16BF16_2x1SM_SSISI_SI_fLi128ELi128ELNS4_4UMMA5MajorE0ELSO_0ELNSN_7ScaleInE0ELSP_0EEEEEENS4_6LayoutINS5_IJSC_SC_SC_EEENS5_IJNSA_ILi0EEESU_SU_EEEEENS5_IJNS4_10UnderscoreESX_SX_EEEEENS4_28SM100_TMA_2SM_LOAD_MULTICASTENS4_14ComposedLayoutINS4_7SwizzleILi3ELi4ELi3EEENS4_18smem_ptr_flag_bitsILi16EEENSS_INS5_IJNSA_ILi8EEESG_EEENS5_IJSG_SC_EEEEEEEvNS4_8identityENS4_18SM100_TMA_2SM_LOADES1A_vS1B_EENS_8epilogue10collective18CollectiveEpilogueINS1E_23Sm100TmaWarpSpecializedILi4ELi2ELi16ELb1ELb0EEEJNS5_IJSG_SF_SG_EEENS5_IJNSS_ISG_SC_EENSS_INS5_IJNSA_ILi16EEESB_EEENS5_IJSC_SG_EEEEEEEESI_SJ_SI_SJ_NS1E_6fusion15FusionCallbacksIS1I_NS1Q_17LinearCombinationISI_fSI_fLNS_15FloatRoundStyleE2EEES1J_S1P_JEEENS4_5SM1004TMEM4LOAD26SM100_TMEM_LOAD_32dp32b16xENS4_13SM90_TMA_LOADENS11_INS12_ILi1ELi4ELi3EEES15_NSS_INS5_IJS16_S1L_EEENS5_IJS1L_SC_EEEEEEENS4_39AutoVectorizingCopyWithAssumedAlignmentILi128EEENS4_14SM90_TMA_STOREES25_S27_S27_EEEvvEEEEvNT_6ParamsE)
	.align		4
        /*000c*/ 	.word	index@(__assertfail)
	.align		4
        /*0010*/ 	.word	0x00000000
	.align		4
        /*0014*/ 	.word	0xfffffffe
	.align		4
        /*0018*/ 	.word	0x00000000
	.align		4
        /*001c*/ 	.word	0xfffffffd
	.align		4
        /*0020*/ 	.word	0x00000000
	.align		4
        /*0024*/ 	.word	0xfffffffc


//--------------------- .nv.constant4             --------------------------
	.section	.nv.constant4,"a",@progbits
	.align	8
	.align		8
.nv.constant4:
        /*0000*/ 	.dword	__assertfail
	.align		8
        /*0008*/ 	.dword	__unnamed_1
	.align		8
        /*0010*/ 	.dword	__unnamed_2
	.align		8
        /*0018*/ 	.dword	_ZN39_INTERNAL_88cbdba1_4_k_cu_1353b70e_68664cuda3std3__45__cpo5beginE
	.align		8
        /*0020*/ 	.dword	_ZN39_INTERNAL_88cbdba1_4_k_cu_1353b70e_68664cuda3std3__45__cpo3endE
	.align		8
        /*0028*/ 	.dword	_ZN39_INTERNAL_88cbdba1_4_k_cu_1353b70e_68664cuda3std3__45__cpo6cbeginE
	.align		8
        /*0030*/ 	.dword	_ZN39_INTERNAL_88cbdba1_4_k_cu_1353b70e_68664cuda3std3__45__cpo4cendE
	.align		8
        /*0038*/ 	.dword	_ZN39_INTERNAL_88cbdba1_4_k_cu_1353b70e_68664cuda3std3__441_GLOBAL__N__88cbdba1_4_k_cu_1353b70e_68666ignoreE
	.align		8
        /*0040*/ 	.dword	_ZN39_INTERNAL_88cbdba1_4_k_cu_1353b70e_68664cuda3std3__419piecewise_constructE
	.align		8
        /*0048*/ 	.dword	_ZN39_INTERNAL_88cbdba1_4_k_cu_1353b70e_68664cuda3std3__48in_placeE
	.align		8
        /*0050*/ 	.dword	_ZN39_INTERNAL_88cbdba1_4_k_cu_1353b70e_68664cuda3std6ranges3__45__cpo4swapE
	.align		8
        /*0058*/ 	.dword	_ZN39_INTERNAL_88cbdba1_4_k_cu_1353b70e_68664cuda3std6ranges3__45__cpo9iter_moveE
	.align		8
        /*0060*/ 	.dword	_ZN39_INTERNAL_88cbdba1_4_k_cu_1353b70e_68664cute7productE
	.align		8
        /*0068*/ 	.dword	_ZN39_INTERNAL_88cbdba1_4_k_cu_1353b70e_68664cute1_E
	.align		8
        /*0070*/ 	.dword	$str$25
	.align		8
        /*0078*/ 	.dword	$str$26
	.align		8
        /*0080*/ 	.dword	$str$27
	.align		8
        /*0088*/ 	.dword	$str$28


//--------------------- .text._ZN7cutlass13device_kernelINS_4gemm6kernel13GemmUniversalIN4cute5tupleIJiiiiEEENS1_10collective13CollectiveMmaINS1_35MainloopSm100TmaUmmaWarpSpecializedILi13ELi2ELi4ENS5_IJNS4_1CILi2EEESB_NSA_ILi1EEEEEEEENS5_IJNSA_ILi128EEESF_NSA_ILi64EEEEEENS_6half_tENS5_IJlSC_lEEESI_SJ_NS4_8TiledMMAINS4_8MMA_AtomIJNS4_26SM100_MMA_F16BF16_2x1SM_SSISI_SI_fLi128ELi128ELNS4_4UMMA5MajorE0ELSO_0ELNSN_7ScaleInE0ELSP_0EEEEEENS4_6LayoutINS5_IJSC_SC_SC_EEENS5_IJNSA_ILi0EEESU_SU_EEEEENS5_IJNS4_10UnderscoreESX_SX_EEEEENS4_28SM100_TMA_2SM_LOAD_MULTICASTENS4_14ComposedLayoutINS4_7SwizzleILi3ELi4ELi3EEENS4_18smem_ptr_flag_bitsILi16EEENSS_INS5_IJNSA_ILi8EEESG_EEENS5_IJSG_SC_EEEEEEEvNS4_8identityENS4_18SM100_TMA_2SM_LOADES1A_vS1B_EENS_8epilogue10collective18CollectiveEpilogueINS1E_23Sm100TmaWarpSpecializedILi4ELi2ELi16ELb1ELb0EEEJNS5_IJSG_SF_SG_EEENS5_IJNSS_ISG_SC_EENSS_INS5_IJNSA_ILi16EEESB_EEENS5_IJSC_SG_EEEEEEEESI_SJ_SI_SJ_NS1E_6fusion15FusionCallbacksIS1I_NS1Q_17LinearCombinationISI_fSI_fLNS_15FloatRoundStyleE2EEES1J_S1P_JEEENS4_5SM1004TMEM4LOAD26SM100_TMEM_LOAD_32dp32b16xENS4_13SM90_TMA_LOADENS11_INS12_ILi1ELi4ELi3EEES15_NSS_INS5_IJS16_S1L_EEENS5_IJS1L_SC_EEEEEEENS4_39AutoVectorizingCopyWithAssumedAlignmentILi128EEENS4_14SM90_TMA_STOREES25_S27_S27_EEEvvEEEEvNT_6ParamsE --------------------------
	.section	.text._ZN7cutlass13device_kernelINS_4gemm6kernel13GemmUniversalIN4cute5tupleIJiiiiEEENS1_10collective13CollectiveMmaINS1_35MainloopSm100TmaUmmaWarpSpecializedILi13ELi2ELi4ENS5_IJNS4_1CILi2EEESB_NSA_ILi1EEEEEEEENS5_IJNSA_ILi128EEESF_NSA_ILi64EEEEEENS_6half_tENS5_IJlSC_lEEESI_SJ_NS4_8TiledMMAINS4_8MMA_AtomIJNS4_26SM100_MMA_F16BF16_2x1SM_SSISI_SI_fLi128ELi128ELNS4_4UMMA5MajorE0ELSO_0ELNSN_7ScaleInE0ELSP_0EEEEEENS4_6LayoutINS5_IJSC_SC_SC_EEENS5_IJNSA_ILi0EEESU_SU_EEEEENS5_IJNS4_10UnderscoreESX_SX_EEEEENS4_28SM100_TMA_2SM_LOAD_MULTICASTENS4_14ComposedLayoutINS4_7SwizzleILi3ELi4ELi3EEENS4_18smem_ptr_flag_bitsILi16EEENSS_INS5_IJNSA_ILi8EEESG_EEENS5_IJSG_SC_EEEEEEEvNS4_8identityENS4_18SM100_TMA_2SM_LOADES1A_vS1B_EENS_8epilogue10collective18CollectiveEpilogueINS1E_23Sm100TmaWarpSpecializedILi4ELi2ELi16ELb1ELb0EEEJNS5_IJSG_SF_SG_EEENS5_IJNSS_ISG_SC_EENSS_INS5_IJNSA_ILi16EEESB_EEENS5_IJSC_SG_EEEEEEEESI_SJ_SI_SJ_NS1E_6fusion15FusionCallbacksIS1I_NS1Q_17LinearCombinationISI_fSI_fLNS_15FloatRoundStyleE2EEES1J_S1P_JEEENS4_5SM1004TMEM4LOAD26SM100_TMEM_LOAD_32dp32b16xENS4_13SM90_TMA_LOADENS11_INS12_ILi1ELi4ELi3EEES15_NSS_INS5_IJS16_S1L_EEENS5_IJS1L_SC_EEEEEEENS4_39AutoVectorizingCopyWithAssumedAlignmentILi128EEENS4_14SM90_TMA_STOREES25_S27_S27_EEEvvEEEEvNT_6ParamsE,"ax",@progbits
	.align	128
.text._ZN7cutlass13device_kernelINS_4gemm6kernel13GemmUniversalIN4cute5tupleIJiiiiEEENS1_10collective13CollectiveMmaINS1_35MainloopSm100TmaUmmaWarpSpecializedILi13ELi2ELi4ENS5_IJNS4_1CILi2EEESB_NSA_ILi1EEEEEEEENS5_IJNSA_ILi128EEESF_NSA_ILi64EEEEEENS_6half_tENS5_IJlSC_lEEESI_SJ_NS4_8TiledMMAINS4_8MMA_AtomIJNS4_26SM100_MMA_F16BF16_2x1SM_SSISI_SI_fLi128ELi128ELNS4_4UMMA5MajorE0ELSO_0ELNSN_7ScaleInE0ELSP_0EEEEEENS4_6LayoutINS5_IJSC_SC_SC_EEENS5_IJNSA_ILi0EEESU_SU_EEEEENS5_IJNS4_10UnderscoreESX_SX_EEEEENS4_28SM100_TMA_2SM_LOAD_MULTICASTENS4_14ComposedLayoutINS4_7SwizzleILi3ELi4ELi3EEENS4_18smem_ptr_flag_bitsILi16EEENSS_INS5_IJNSA_ILi8EEESG_EEENS5_IJSG_SC_EEEEEEEvNS4_8identityENS4_18SM100_TMA_2SM_LOADES1A_vS1B_EENS_8epilogue10collective18CollectiveEpilogueINS1E_23Sm100TmaWarpSpecializedILi4ELi2ELi16ELb1ELb0EEEJNS5_IJSG_SF_SG_EEENS5_IJNSS_ISG_SC_EENSS_INS5_IJNSA_ILi16EEESB_EEENS5_IJSC_SG_EEEEEEEESI_SJ_SI_SJ_NS1E_6fusion15FusionCallbacksIS1I_NS1Q_17LinearCombinationISI_fSI_fLNS_15FloatRoundStyleE2EEES1J_S1P_JEEENS4_5SM1004TMEM4LOAD26SM100_TMEM_LOAD_32dp32b16xENS4_13SM90_TMA_LOADENS11_INS12_ILi1ELi4ELi3EEES15_NSS_INS5_IJS16_S1L_EEENS5_IJS1L_SC_EEEEEEENS4_39AutoVectorizingCopyWithAssumedAlignmentILi128EEENS4_14SM90_TMA_STOREES25_S27_S27_EEEvvEEEEvNT_6ParamsE:
        .type           _ZN7cutlass13device_kernelINS_4gemm6kernel13GemmUniversalIN4cute5tupleIJiiiiEEENS1_10collective13CollectiveMmaINS1_35MainloopSm100TmaUmmaWarpSpecializedILi13ELi2ELi4ENS5_IJNS4_1CILi2EEESB_NSA_ILi1EEEEEEEENS5_IJNSA_ILi128EEESF_NSA_ILi64EEEEEENS_6half_tENS5_IJlSC_lEEESI_SJ_NS4_8TiledMMAINS4_8MMA_AtomIJNS4_26SM100_MMA_F16BF16_2x1SM_SSISI_SI_fLi128ELi128ELNS4_4UMMA5MajorE0ELSO_0ELNSN_7ScaleInE0ELSP_0EEEEEENS4_6LayoutINS5_IJSC_SC_SC_EEENS5_IJNSA_ILi0EEESU_SU_EEEEENS5_IJNS4_10UnderscoreESX_SX_EEEEENS4_28SM100_TMA_2SM_LOAD_MULTICASTENS4_14ComposedLayoutINS4_7SwizzleILi3ELi4ELi3EEENS4_18smem_ptr_flag_bitsILi16EEENSS_INS5_IJNSA_ILi8EEESG_EEENS5_IJSG_SC_EEEEEEEvNS4_8identityENS4_18SM100_TMA_2SM_LOADES1A_vS1B_EENS_8epilogue10collective18CollectiveEpilogueINS1E_23Sm100TmaWarpSpecializedILi4ELi2ELi16ELb1ELb0EEEJNS5_IJSG_SF_SG_EEENS5_IJNSS_ISG_SC_EENSS_INS5_IJNSA_ILi16EEESB_EEENS5_IJSC_SG_EEEEEEEESI_SJ_SI_SJ_NS1E_6fusion15FusionCallbacksIS1I_NS1Q_17LinearCombinationISI_fSI_fLNS_15FloatRoundStyleE2EEES1J_S1P_JEEENS4_5SM1004TMEM4LOAD26SM100_TMEM_LOAD_32dp32b16xENS4_13SM90_TMA_LOADENS11_INS12_ILi1ELi4ELi3EEES15_NSS_INS5_IJS16_S1L_EEENS5_IJS1L_SC_EEEEEEENS4_39AutoVectorizingCopyWithAssumedAlignmentILi128EEENS4_14SM90_TMA_STOREES25_S27_S27_EEEvvEEEEvNT_6ParamsE,@function
        .size           _ZN7cutlass13device_kernelINS_4gemm6kernel13GemmUniversalIN4cute5tupleIJiiiiEEENS1_10collective13CollectiveMmaINS1_35MainloopSm100TmaUmmaWarpSpecializedILi13ELi2ELi4ENS5_IJNS4_1CILi2EEESB_NSA_ILi1EEEEEEEENS5_IJNSA_ILi128EEESF_NSA_ILi64EEEEEENS_6half_tENS5_IJlSC_lEEESI_SJ_NS4_8TiledMMAINS4_8MMA_AtomIJNS4_26SM100_MMA_F16BF16_2x1SM_SSISI_SI_fLi128ELi128ELNS4_4UMMA5MajorE0ELSO_0ELNSN_7ScaleInE0ELSP_0EEEEEENS4_6LayoutINS5_IJSC_SC_SC_EEENS5_IJNSA_ILi0EEESU_SU_EEEEENS5_IJNS4_10UnderscoreESX_SX_EEEEENS4_28SM100_TMA_2SM_LOAD_MULTICASTENS4_14ComposedLayoutINS4_7SwizzleILi3ELi4ELi3EEENS4_18smem_ptr_flag_bitsILi16EEENSS_INS5_IJNSA_ILi8EEESG_EEENS5_IJSG_SC_EEEEEEEvNS4_8identityENS4_18SM100_TMA_2SM_LOADES1A_vS1B_EENS_8epilogue10collective18CollectiveEpilogueINS1E_23Sm100TmaWarpSpecializedILi4ELi2ELi16ELb1ELb0EEEJNS5_IJSG_SF_SG_EEENS5_IJNSS_ISG_SC_EENSS_INS5_IJNSA_ILi16EEESB_EEENS5_IJSC_SG_EEEEEEEESI_SJ_SI_SJ_NS1E_6fusion15FusionCallbacksIS1I_NS1Q_17LinearCombinationISI_fSI_fLNS_15FloatRoundStyleE2EEES1J_S1P_JEEENS4_5SM1004TMEM4LOAD26SM100_TMEM_LOAD_32dp32b16xENS4_13SM90_TMA_LOADENS11_INS12_ILi1ELi4ELi3EEES15_NSS_INS5_IJS16_S1L_EEENS5_IJS1L_SC_EEEEEEENS4_39AutoVectorizingCopyWithAssumedAlignmentILi128EEENS4_14SM90_TMA_STOREES25_S27_S27_EEEvvEEEEvNT_6ParamsE,(.L_x_225 - _ZN7cutlass13device_kernelINS_4gemm6kernel13GemmUniversalIN4cute5tupleIJiiiiEEENS1_10collective13CollectiveMmaINS1_35MainloopSm100TmaUmmaWarpSpecializedILi13ELi2ELi4ENS5_IJNS4_1CILi2EEESB_NSA_ILi1EEEEEEEENS5_IJNSA_ILi128EEESF_NSA_ILi64EEEEEENS_6half_tENS5_IJlSC_lEEESI_SJ_NS4_8TiledMMAINS4_8MMA_AtomIJNS4_26SM100_MMA_F16BF16_2x1SM_SSISI_SI_fLi128ELi128ELNS4_4UMMA5MajorE0ELSO_0ELNSN_7ScaleInE0ELSP_0EEEEEENS4_6LayoutINS5_IJSC_SC_SC_EEENS5_IJNSA_ILi0EEESU_SU_EEEEENS5_IJNS4_10UnderscoreESX_SX_EEEEENS4_28SM100_TMA_2SM_LOAD_MULTICASTENS4_14ComposedLayoutINS4_7SwizzleILi3ELi4ELi3EEENS4_18smem_ptr_flag_bitsILi16EEENSS_INS5_IJNSA_ILi8EEESG_EEENS5_IJSG_SC_EEEEEEEvNS4_8identityENS4_18SM100_TMA_2SM_LOADES1A_vS1B_EENS_8epilogue10collective18CollectiveEpilogueINS1E_23Sm100TmaWarpSpecializedILi4ELi2ELi16ELb1ELb0EEEJNS5_IJSG_SF_SG_EEENS5_IJNSS_ISG_SC_EENSS_INS5_IJNSA_ILi16EEESB_EEENS5_IJSC_SG_EEEEEEEESI_SJ_SI_SJ_NS1E_6fusion15FusionCallbacksIS1I_NS1Q_17LinearCombinationISI_fSI_fLNS_15FloatRoundStyleE2EEES1J_S1P_JEEENS4_5SM1004TMEM4LOAD26SM100_TMEM_LOAD_32dp32b16xENS4_13SM90_TMA_LOADENS11_INS12_ILi1ELi4ELi3EEES15_NSS_INS5_IJS16_S1L_EEENS5_IJS1L_SC_EEEEEEENS4_39AutoVectorizingCopyWithAssumedAlignmentILi128EEENS4_14SM90_TMA_STOREES25_S27_S27_EEEvvEEEEvNT_6ParamsE)
        .other          _ZN7cutlass13device_kernelINS_4gemm6kernel13GemmUniversalIN4cute5tupleIJiiiiEEENS1_10collective13CollectiveMmaINS1_35MainloopSm100TmaUmmaWarpSpecializedILi13ELi2ELi4ENS5_IJNS4_1CILi2EEESB_NSA_ILi1EEEEEEEENS5_IJNSA_ILi128EEESF_NSA_ILi64EEEEEENS_6half_tENS5_IJlSC_lEEESI_SJ_NS4_8TiledMMAINS4_8MMA_AtomIJNS4_26SM100_MMA_F16BF16_2x1SM_SSISI_SI_fLi128ELi128ELNS4_4UMMA5MajorE0ELSO_0ELNSN_7ScaleInE0ELSP_0EEEEEENS4_6LayoutINS5_IJSC_SC_SC_EEENS5_IJNSA_ILi0EEESU_SU_EEEEENS5_IJNS4_10UnderscoreESX_SX_EEEEENS4_28SM100_TMA_2SM_LOAD_MULTICASTENS4_14ComposedLayoutINS4_7SwizzleILi3ELi4ELi3EEENS4_18smem_ptr_flag_bitsILi16EEENSS_INS5_IJNSA_ILi8EEESG_EEENS5_IJSG_SC_EEEEEEEvNS4_8identityENS4_18SM100_TMA_2SM_LOADES1A_vS1B_EENS_8epilogue10collective18CollectiveEpilogueINS1E_23Sm100TmaWarpSpecializedILi4ELi2ELi16ELb1ELb0EEEJNS5_IJSG_SF_SG_EEENS5_IJNSS_ISG_SC_EENSS_INS5_IJNSA_ILi16EEESB_EEENS5_IJSC_SG_EEEEEEEESI_SJ_SI_SJ_NS1E_6fusion15FusionCallbacksIS1I_NS1Q_17LinearCombinationISI_fSI_fLNS_15FloatRoundStyleE2EEES1J_S1P_JEEENS4_5SM1004TMEM4LOAD26SM100_TMEM_LOAD_32dp32b16xENS4_13SM90_TMA_LOADENS11_INS12_ILi1ELi4ELi3EEES15_NSS_INS5_IJS16_S1L_EEENS5_IJS1L_SC_EEEEEEENS4_39AutoVectorizingCopyWithAssumedAlignmentILi128EEENS4_14SM90_TMA_STOREES25_S27_S27_EEEvvEEEEvNT_6ParamsE,@"STO_CUDA_ENTRY STV_DEFAULT"
_ZN7cutlass13device_kernelINS_4gemm6kernel13GemmUniversalIN4cute5tupleIJiiiiEEENS1_10collective13CollectiveMmaINS1_35MainloopSm100TmaUmmaWarpSpecializedILi13ELi2ELi4ENS5_IJNS4_1CILi2EEESB_NSA_ILi1EEEEEEEENS5_IJNSA_ILi128EEESF_NSA_ILi64EEEEEENS_6half_tENS5_IJlSC_lEEESI_SJ_NS4_8TiledMMAINS4_8MMA_AtomIJNS4_26SM100_MMA_F16BF16_2x1SM_SSISI_SI_fLi128ELi128ELNS4_4UMMA5MajorE0ELSO_0ELNSN_7ScaleInE0ELSP_0EEEEEENS4_6LayoutINS5_IJSC_SC_SC_EEENS5_IJNSA_ILi0EEESU_SU_EEEEENS5_IJNS4_10UnderscoreESX_SX_EEEEENS4_28SM100_TMA_2SM_LOAD_MULTICASTENS4_14ComposedLayoutINS4_7SwizzleILi3ELi4ELi3EEENS4_18smem_ptr_flag_bitsILi16EEENSS_INS5_IJNSA_ILi8EEESG_EEENS5_IJSG_SC_EEEEEEEvNS4_8identityENS4_18SM100_TMA_2SM_LOADES1A_vS1B_EENS_8epilogue10collective18CollectiveEpilogueINS1E_23Sm100TmaWarpSpecializedILi4ELi2ELi16ELb1ELb0EEEJNS5_IJSG_SF_SG_EEENS5_IJNSS_ISG_SC_EENSS_INS5_IJNSA_ILi16EEESB_EEENS5_IJSC_SG_EEEEEEEESI_SJ_SI_SJ_NS1E_6fusion15FusionCallbacksIS1I_NS1Q_17LinearCombinationISI_fSI_fLNS_15FloatRoundStyleE2EEES1J_S1P_JEEENS4_5SM1004TMEM4LOAD26SM100_TMEM_LOAD_32dp32b16xENS4_13SM90_TMA_LOADENS11_INS12_ILi1ELi4ELi3EEES15_NSS_INS5_IJS16_S1L_EEENS5_IJS1L_SC_EEEEEEENS4_39AutoVectorizingCopyWithAssumedAlignmentILi128EEENS4_14SM90_TMA_STOREES25_S27_S27_EEEvvEEEEvNT_6ParamsE:
[----:B------:R-:W1:Y:S01]  /*0000*/  LDC R1, c[0x0][0x37c] ;  /* 0x0000df00ff017b82 */ /* 0x000e620000000800 */
[----:B------:R-:W2:Y:S01]  /*0010*/  S2R R60, SR_TID.X ;  /* 0x00000000003c7919 */ /* 0x000ea20000002100 */
[----:B------:R-:W3:Y:S06]  /*0020*/  LDCU.64 UR8, c[0x0][0x890] ;  /* 0x00011200ff0877ac */ /* 0x000eec0008000a00 */
[----:B------:R-:W4:Y:S01]  /*0030*/  S2UR UR47, SR_CgaCtaId ;  /* 0x00000000002f79c3 */ /* 0x000f220000008800 */
[----:B------:R-:W-:Y:S02]  /*0040*/  PRMT R46, RZ, 0x7610, R46 ;  /* 0x00007610ff2e7816 */ /* 0x000fe4000000002e */
[----:B------:R-:W-:Y:S01]  /*0050*/  ELECT P1, URZ, PT ;  /* 0x0000000000ff782f */ /* 0x000fe20003820000 */
[----:B---3--:R-:W-:-:S04]  /*0060*/  UISETP.NE.U32.AND UP0, UPT, UR8, URZ, UPT ;  /* 0x000000ff0800728c */ /* 0x008fc8000bf05070 */
[----:B------:R-:W-:Y:S02]  /*0070*/  UISETP.NE.AND.EX UP0, UPT, UR9, URZ, UPT, UP0 ;  /* 0x000000ff0900728c */ /* 0x000fe4000bf05300 */
[----:B----4-:R-:W-:Y:S02]  /*0080*/  ULOP3.LUT UR48, UR47, 0x1, URZ, 0xc0, !UPT ;  /* 0x000000012f307892 */ /* 0x010fe4000f8ec0ff */
[----:B------:R-:W-:Y:S01]  /*0090*/  ULOP3.LUT UR49, UR47, 0x1, URZ, 0x3c, !UPT ;  /* 0x000000012f317892 */ /* 0x000fe2000f8e3cff */
[----:B--2---:R-:W-:-:S05]  /*00a0*/  SHF.R.U32.HI R47, RZ, 0x5, R60 ;  /* 0x00000005ff2f7819 */ /* 0x004fca000001163c */
[----:B------:R-:W2:Y:S02]  /*00b0*/  SHFL.IDX PT, R0, R47, RZ, 0x1f ;  /* 0x00001fff2f007589 */ /* 0x000ea400000e0000 */
[----:B--2---:R-:W-:Y:S01]  /*00c0*/  R2UR UR25, R0 ;  /* 0x00000000001972ca */ /* 0x004fe200000e0000 */
[----:B-1----:R-:W-:-:S14]  /*00d0*/  BRA.U UP0, `(.L_x_0) ;  /* 0x0000000100307547 */ /* 0x002fdc000b800000 */
[----:B------:R-:W1:Y:S02]  /*00e0*/  LDCU.64 UR4, c[0x0][0x888] ;  /* 0x00011100ff0477ac */ /* 0x000e640008000a00 */
[----:B-1----:R-:W-:-:S04]  /*00f0*/  UISETP.NE.U32.AND UP0, UPT, UR4, URZ, UPT ;  /* 0x000000ff0400728c */ /* 0x002fc8000bf05070 */
[----:B------:R-:W-:-:S09]  /*0100*/  UISETP.NE.AND.EX UP0, UPT, UR5, URZ, UPT, UP0 ;  /* 0x000000ff0500728c */ /* 0x000fd2000bf05300 */
[----:B------:R-:W-:Y:S05]  /*0110*/  BRA.U !UP0, `(.L_x_1) ;  /* 0x0000000108147547 */ /* 0x000fea000b800000 */
[----:B------:R-:W1:Y:S01]  /*0120*/  LDC.64 R2, c[0x0][0x888] ;  /* 0x00022200ff027b82 */ /* 0x000e620000000a00 */
[----:B------:R-:W1:Y:S02]  /*0130*/  LDCU.64 UR4, c[0x0][0x358] ;  /* 0x00006b00ff0477ac */ /* 0x000e640008000a00 */
[----:B-1----:R1:W5:Y:S01]  /*0140*/  LDG.E R27, desc[UR4][R2.64] ;  /* 0x00000004021b7981 */ /* 0x002362000c1e1900 */
[----:B------:R-:W-:Y:S01]  /*0150*/  HFMA2 R46, -RZ, RZ, 0, 5.9604644775390625e-08 ;  /* 0x00000001ff2e7431 */ /* 0x000fe200000001ff */
[----:B------:R-:W-:Y:S05]  /*0160*/  BRA `(.L_x_0) ;  /* 0x00000000000c7947 */ /* 0x000fea0003800000 */
.L_x_1:
[----:B------:R-:W1:Y:S01]  /*0170*/  LDCU UR4, c[0x0][0x880] ;  /* 0x00011000ff0477ac */ /* 0x000e620008000800 */
[----:B------:R-:W-:Y:S01]  /*0180*/  HFMA2 R46, -RZ, RZ, 0, 5.9604644775390625e-08 ;  /* 0x00000001ff2e7431 */ /* 0x000fe200000001ff */
[----:B-1----:R-:W-:-:S07]  /*0190*/  MOV R27, UR4 ;  /* 0x00000004001b7c02 */ /* 0x002fce0008000f00 */
.L_x_0:
[----:B------:R-:W2:Y:S02]  /*01a0*/  LDCU.64 UR4, c[0x0][0x8b0] ;  /* 0x00011600ff0477ac */ /* 0x000ea40008000a00 */
[----:B--2---:R-:W-:-:S04]  /*01b0*/  UISETP.NE.U32.AND UP0, UPT, UR4, URZ, UPT ;  /* 0x000000ff0400728c */ /* 0x004fc8000bf05070 */
[----:B------:R-:W-:-:S09]  /*01c0*/  UISETP.NE.AND.EX UP0, UPT, UR5, URZ, UPT, UP0 ;  /* 0x000000ff0500728c */ /* 0x000fd2000bf05300 */
[----:B------:R-:W-:Y:S05]  /*01d0*/  BRA.U UP0, `(.L_x_2) ;  /* 0x0000000100287547 */ /* 0x000fea000b800000 */
[----:B------:R-:W2:Y:S02]  /*01e0*/  LDCU.64 UR4, c[0x0][0x8a8] ;  /* 0x00011500ff0477ac */ /* 0x000ea40008000a00 */
[----:B--2---:R-:W-:-:S04]  /*01f0*/  UISETP.NE.U32.AND UP0, UPT, UR4, URZ, UPT ;  /* 0x000000ff0400728c */ /* 0x004fc8000bf05070 */
[----:B------:R-:W-:-:S09]  /*0200*/  UISETP.NE.AND.EX UP0, UPT, UR5, URZ, UPT, UP0 ;  /* 0x000000ff0500728c */ /* 0x000fd2000bf05300 */
[----:B------:R-:W-:Y:S05]  /*0210*/  BRA.U !UP0, `(.L_x_3) ;  /* 0x0000000108107547 */ /* 0x000fea000b800000 */
[----:B------:R-:W2:Y:S01]  /*0220*/  LDC.64 R24, c[0x0][0x8a8] ;  /* 0x00022a00ff187b82 */ /* 0x000ea20000000a00 */
[----:B------:R-:W2:Y:S02]  /*0230*/  LDCU.64 UR4, c[0x0][0x358] ;  /* 0x00006b00ff0477ac */ /* 0x000ea40008000a00 */
[----:B--2---:R2:W5:Y:S01]  /*0240*/  LDG.E R24, desc[UR4][R24.64] ;  /* 0x0000000418187981 */ /* 0x004562000c1e1900 */
[----:B------:R-:W-:Y:S05]  /*0250*/  BRA `(.L_x_2) ;  /* 0x0000000000087947 */ /* 0x000fea0003800000 */
.L_x_3:
[----:B------:R-:W2:Y:S02]  /*0260*/  LDCU UR4, c[0x0][0x8a0] ;  /* 0x00011400ff0477ac */ /* 0x000ea40008000800 */
[----:B--2---:R-:W-:Y:S02]  /*0270*/  MOV R24, UR4 ;  /* 0x0000000400187c02 */ /* 0x004fe40008000f00 */
.L_x_2:
[----:B------:R-:W-:Y:S01]  /*0280*/  IMAD.U32 R0, RZ, RZ, UR25 ;  /* 0x00000019ff007e24 */ /* 0x000fe2000f8e00ff */
[----:B------:R-:W-:Y:S04]  /*0290*/  BSSY.RECONVERGENT B0, `(.L_x_4) ;  /* 0x000000c000007945 */ /* 0x000fe80003800200 */
[C---:B------:R-:W-:Y:S02]  /*02a0*/  ISETP.NE.OR P2, PT, R0.reuse, 0x1, !P1 ;  /* 0x000000010000780c */ /* 0x040fe40004f45670 */
[----:B------:R-:W-:-:S11]  /*02b0*/  ISETP.NE.OR P0, PT, R0, 0x3, !P1 ;  /* 0x000000030000780c */ /* 0x000fd60004f05670 */
[----:B------:R-:W-:Y:S05]  /*02c0*/  @P2 BRA `(.L_x_5) ;  /* 0x0000000000202947 */ /* 0x000fea0003800000 */
[----:B------:R-:W3:Y:S02]  /*02d0*/  LDCU.64 UR4, c[0x0][0x348] ;  /* 0x00006900ff0477ac */ /* 0x000ee40008000a00 */
[----:B---3--:R-:W-:Y:S02]  /*02e0*/  UIADD3 UR6, UP1, UPT, UR4, 0x80, URZ ;  /* 0x0000008004067890 */ /* 0x008fe4000ff3e0ff */
[----:B------:R-:W-:Y:S02]  /*02f0*/  UIADD3 UR4, UP0, UPT, UR4, 0x180, URZ ;  /* 0x0000018004047890 */ /* 0x000fe4000ff1e0ff */
[----:B------:R-:W-:Y:S02]  /*0300*/  UIADD3.X UR7, UPT, UPT, URZ, UR5, URZ, UP1, !UPT ;  /* 0x00000005ff077290 */ /* 0x000fe40008ffe4ff */
[----:B------:R-:W-:-:S07]  /*0310*/  UIADD3.X UR5, UPT, UPT, URZ, UR5, URZ, UP0, !UPT ;  /* 0x00000005ff057290 */ /* 0x000fce00087fe4ff */
[----:B------:R3:W-:Y:S02]  /*0320*/  UTMACCTL.PF [UR6] ;  /* 0x00000000060079b9 */ /* 0x0007e40008040000 */
[----:B------:R3:W-:Y:S02]  /*0330*/  UTMACCTL.PF [UR4] ;  /* 0x00000000040079b9 */ /* 0x0007e40008040000 */
[----:B---3--:R-:W-:Y:S01]  /*0340*/  NOP ;  /* 0x0000000000007918 */ /* 0x008fe20000000000 */
.L_x_5:
[----:B------:R-:W-:Y:S05]  /*0350*/  BSYNC.RECONVERGENT B0 ;  /* 0x0000000000007941 */ /* 0x000fea0003800200 */
.L_x_4:
[----:B------:R-:W-:Y:S04]  /*0360*/  BSSY.RECONVERGENT B0, `(.L_x_6) ;  /* 0x000000a000007945 */ /* 0x000fe80003800200 */
        /* <DEDUP_REMOVED lines=9> */
.L_x_7:
[----:B------:R-:W-:Y:S05]  /*0400*/  BSYNC.RECONVERGENT B0 ;  /* 0x0000000000007941 */ /* 0x000fea0003800200 */
.L_x_6:
[----:B------:R-:W3:Y:S01]  /*0410*/  LDCU.64 UR4, c[0x0][0x888] ;  /* 0x00011100ff0477ac */ /* 0x000ee20008000a00 */
[----:B------:R-:W-:Y:S02]  /*0420*/  UISETP.EQ.U32.AND UP1, UPT, UR8, URZ, UPT ;  /* 0x000000ff0800728c */ /* 0x000fe4000bf22070 */
[----:B------:R-:W-:Y:S02]  /*0430*/  UPLOP3.LUT UP3, UPT, UPT, UPT, UPT, 0x80, 0x8 ;  /* 0x000000000008789c */ /* 0x000fe40003f6f070 */
[----:B---3--:R-:W-:-:S04]  /*0440*/  UISETP.NE.U32.AND UP0, UPT, UR4, URZ, UPT ;  /* 0x000000ff0400728c */ /* 0x008fc8000bf05070 */
[----:B------:R-:W-:-:S04]  /*0450*/  UISETP.NE.AND.EX UP0, UPT, UR5, URZ, UPT, UP0 ;  /* 0x000000ff0500728c */ /* 0x000fc8000bf05300 */
[----:B------:R-:W-:-:S04]  /*0460*/  UISETP.EQ.OR.EX UP2, UPT, UR9, URZ, !UP0, UP1 ;  /* 0x000000ff0900728c */ /* 0x000fc8000c742710 */
[----:B------:R-:W-:-:S06]  /*0470*/  UP2UR UR4, UPR, URZ, 0x4 ;  /* 0x00000004ff047883 */ /* 0x000fcc0008000000 */
[----:B------:R-:W-:Y:S01]  /*0480*/  MOV R51, UR4 ;  /* 0x0000000400337c02 */ /* 0x000fe20008000f00 */
[----:B------:R-:W-:Y:S06]  /*0490*/  BRA.U !UP2, `(.L_x_8) ;  /* 0x000000010a207547 */ /* 0x000fec000b800000 */
[----:B------:R-:W-:Y:S01]  /*04a0*/  UISETP.NE.U32.AND UP1, UPT, UR8, URZ, UPT ;  /* 0x000000ff0800728c */ /* 0x000fe2000bf25070 */
[----:B-----5:R-:W-:Y:S01]  /*04b0*/  FSETP.NEU.AND P0, PT, R27, RZ, PT ;  /* 0x000000ff1b00720b */ /* 0x020fe20003f0d000 */
[----:B------:R-:W-:Y:S02]  /*04c0*/  USEL UR4, URZ, 0xffffffff, UP0 ;  /* 0xffffffffff047887 */ /* 0x000fe40008000000 */
[----:B------:R-:W-:-:S10]  /*04d0*/  UISETP.NE.AND.EX UP1, UPT, UR9, URZ, UPT, UP1 ;  /* 0x000000ff0900728c */ /* 0x000fd4000bf25310 */
[----:B------:R-:W-:Y:S01]  /*04e0*/  VOTEU.ANY UP0, P0 ;  /* 0x0000000000ff7886 */ /* 0x000fe20000000100 */
[----:B------:R-:W-:-:S04]  /*04f0*/  @!UP1 USEL UR4, URZ, 0xffffffff, UP0 ;  /* 0xffffffffff049887 */ /* 0x000fc80008000000 */
[----:B------:R-:W-:-:S04]  /*0500*/  ULOP3.LUT UR4, UR4, 0x1, URZ, 0xc0, !UPT ;  /* 0x0000000104047892 */ /* 0x000fc8000f8ec0ff */
[----:B------:R-:W-:-:S11]  /*0510*/  UISETP.NE.U32.AND UP3, UPT, UR4, 0x1, UPT ;  /* 0x000000010400788c */ /* 0x000fd6000bf65070 */
.L_x_8:
[----:B------:R-:W3:Y:S01]  /*0520*/  SHFL.IDX PT, R0, R47, RZ, 0x1f ;  /* 0x00001fff2f007589 */ /* 0x000ee200000e0000 */
[----:B------:R-:W-:-:S04]  /*0530*/  UISETP.NE.AND UP0, UPT, UR25, 0x2, UPT ;  /* 0x000000021900788c */ /* 0x000fc8000bf05270 */
[----:B------:R-:W-:Y:S02]  /*0540*/  UISETP.EQ.AND UP1, UPT, UR48, URZ, !UP0 ;  /* 0x000000ff3000728c */ /* 0x000fe4000c722270 */
[----:B------:R-:W-:-:S04]  /*0550*/  USEL UR46, URZ, 0x1, UP0 ;  /* 0x00000001ff2e7887 */ /* 0x000fc80008000000 */
[----:B------:R-:W-:Y:S02]  /*0560*/  PLOP3.LUT P3, PT, P1, PT, UP1, 0x80, 0x8 ;  /* 0x000000000008781c */ /* 0x000fe40000f6f018 */
[----:B---3--:R-:W-:-:S13]  /*0570*/  ISETP.NE.AND P0, PT, R0, RZ, PT ;  /* 0x000000ff0000720c */ /* 0x008fda0003f05270 */
[----:B------:R-:W-:Y:S05]  /*0580*/  @P0 BRA `(.L_x_9) ;  /* 0x0000000000a80947 */ /* 0x000fea0003800000 */
[----:B------:R-:W-:Y:S01]  /*0590*/  ELECT P0, URZ, PT ;  /* 0x0000000000ff782f */ /* 0x000fe20003800000 */
[----:B------:R-:W-:-:S12]  /*05a0*/  BSSY.RECONVERGENT B0, `(.L_x_9) ;  /* 0x0000028000007945 */ /* 0x000fd80003800200 */
[----:B------:R-:W-:Y:S05]  /*05b0*/  @!P0 BRA `(.L_x_10) ;  /* 0x0000000000988947 */ /* 0x000fea0003800000 */
[----:B------:R-:W-:Y:S01]  /*05c0*/  UMOV UR4, 0x400 ;  /* 0x0000040000047882 */ /* 0x000fe20000000000 */
[----:B------:R-:W-:Y:S01]  /*05d0*/  UMOV UR8, 0x1 ;  /* 0x0000000100087882 */ /* 0x000fe20000000000 */
[----:B------:R-:W-:Y:S01]  /*05e0*/  UMOV UR6, 0x2 ;  /* 0x0000000200067882 */ /* 0x000fe20000000000 */
[----:B------:R-:W-:Y:S02]  /*05f0*/  ULEA UR4, UR47, UR4, 0x18 ;  /* 0x000000042f047291 */ /* 0x000fe4000f8ec0ff */
[----:B------:R-:W-:-:S04]  /*0600*/  UIADD3 UR8, UPT, UPT, -UR8, 0x100000, URZ ;  /* 0x0010000008087890 */ /* 0x000fc8000fffe1ff */
[----:B------:R-:W-:Y:S02]  /*0610*/  USHF.L.U32 UR9, UR8, 0xb, URZ ;  /* 0x0000000b08097899 */ /* 0x000fe400080006ff */
[----:B------:R-:W-:Y:S02]  /*0620*/  USHF.L.U32 UR8, UR8, 0x1, URZ ;  /* 0x0000000108087899 */ /* 0x000fe400080006ff */
[----:B------:R-:W-:-:S04]  /*0630*/  UIADD3 UR6, UPT, UPT, -UR6, 0x100000, URZ ;  /* 0x0010000006067890 */ /* 0x000fc8000fffe1ff */
[----:B------:R-:W-:Y:S02]  /*0640*/  USHF.L.U32 UR7, UR6, 0xb, URZ ;  /* 0x0000000b06077899 */ /* 0x000fe400080006ff */
[----:B------:R-:W-:Y:S01]  /*0650*/  USHF.L.U32 UR6, UR6, 0x1, URZ ;  /* 0x0000000106067899 */ /* 0x000fe200080006ff */
[----:B------:R-:W3:Y:S03]  /*0660*/  FENCE.VIEW.ASYNC.S ;  /* 0x00000000000073c6 */ /* 0x000ee60000000000 */
[----:B---3--:R3:W4:Y:S08]  /*0670*/  SYNCS.EXCH.64 URZ, [UR4], UR8 ;  /* 0x0000000804ff75b2 */ /* 0x0087300008000100 */
[----:B------:R3:W1:Y:S01]  /*0680*/  SYNCS.EXCH.64 URZ, [UR4+0x68], UR6 ;  /* 0x0000680604ff75b2 */ /* 0x0006620008000100 */
        /* <DEDUP_REMOVED lines=23> */
[----:B------:R3:W1:Y:S02]  /*0800*/  SYNCS.EXCH.64 URZ, [UR4+0xc8], UR6 ;  /* 0x0000c80604ff75b2 */ /* 0x0006640008000100 */
[----:B---34-:R-:W-:Y:S01]  /*0810*/  NOP ;  /* 0x0000000000007918 */ /* 0x018fe20000000000 */
.L_x_10:
[----:B------:R-:W-:Y:S05]  /*0820*/  BSYNC.RECONVERGENT B0 ;  /* 0x0000000000007941 */ /* 0x000fea0003800200 */
.L_x_9:
[----:B------:R-:W3:Y:S01]  /*0830*/  SHFL.IDX PT, R0, R47, RZ, 0x1f ;  /* 0x00001fff2f007589 */ /* 0x000ee200000e0000 */
[----:B------:R-:W-:Y:S01]  /*0840*/  NOP ;  /* 0x0000000000007918 */ /* 0x000fe20000000000 */
[----:B---3--:R-:W-:-:S13]  /*0850*/  ISETP.NE.AND P0, PT, R0, 0x1, PT ;  /* 0x000000010000780c */ /* 0x008fda0003f05270 */
[----:B------:R-:W-:Y:S05]  /*0860*/  @P0 BRA `(.L_x_11) ;  /* 0x0000000000540947 */ /* 0x000fea0003800000 */
        /* <DEDUP_REMOVED lines=10> */
[----:B------:R-:W-:Y:S01]  /*0910*/  ELECT P0, URZ, PT ;  /* 0x0000000000ff782f */ /* 0x000fe20003800000 */
[----:B------:R-:W3:Y:S02]  /*0920*/  FENCE.VIEW.ASYNC.S ;  /* 0x00000000000073c6 */ /* 0x000ee40000000000 */
[----:B---3--:R3:W4:Y:S08]  /*0930*/  SYNCS.EXCH.64 URZ, [UR4+0xd0], UR8 ;  /* 0x0000d00804ff75b2 */ /* 0x0087300008000100 */
[----:B------:R3:W1:Y:S01]  /*0940*/  SYNCS.EXCH.64 URZ, [UR4+0xf0], UR6 ;  /* 0x0000f00604ff75b2 */ /* 0x0006620008000100 */
[----:B------:R3:W1:Y:S01]  /*0950*/  SYNCS.EXCH.64 URZ, [UR4+0xd8], UR8 ;  /* 0x0000d80804ff75b2 */ /* 0x0006620008000100 */
[----:B------:R3:W1:Y:S01]  /*0960*/  SYNCS.EXCH.64 URZ, [UR4+0xf8], UR6 ;  /* 0x0000f80604ff75b2 */ /* 0x0006620008000100 */
[----:B------:R3:W1:Y:S01]  /*0970*/  SYNCS.EXCH.64 URZ, [UR4+0xe0], UR8 ;  /* 0x0000e00804ff75b2 */ /* 0x0006620008000100 */
[----:B------:R3:W1:Y:S01]  /*0980*/  SYNCS.EXCH.64 URZ, [UR4+0x100], UR6 ;  /* 0x0001000604ff75b2 */ /* 0x0006620008000100 */
[----:B------:R3:W1:Y:S01]  /*0990*/  SYNCS.EXCH.64 URZ, [UR4+0xe8], UR8 ;  /* 0x0000e80804ff75b2 */ /* 0x0006620008000100 */
[----:B------:R3:W1:Y:S01]  /*09a0*/  SYNCS.EXCH.64 URZ, [UR4+0x108], UR6 ;  /* 0x0001080604ff75b2 */ /* 0x0006620008000100 */
[----:B------:R-:W-:Y:S01]  /*09b0*/  NOP ;  /* 0x0000000000007918 */ /* 0x000fe20000000000 */
.L_x_11:
[----:B------:R-:W2:Y:S01]  /*09c0*/  SHFL.IDX PT, R0, R47, RZ, 0x1f ;  /* 0x00001fff2f007589 */ /* 0x000ea200000e0000 */
[----:B------:R-:W-:Y:S01]  /*09d0*/  NOP ;  /* 0x0000000000007918 */ /* 0x000fe20000000000 */
[----:B--2---:R-:W-:-:S13]  /*09e0*/  ISETP.NE.AND P0, PT, R0, 0x3, PT ;  /* 0x000000030000780c */ /* 0x004fda0003f05270 */
[----:B------:R-:W-:Y:S05]  /*09f0*/  @P0 BRA `(.L_x_12) ;  /* 0x00000000002c0947 */ /* 0x000fea0003800000 */
[----:B---3--:R-:W-:Y:S01]  /*0a00*/  UMOV UR6, 0x400 ;  /* 0x0000040000067882 */ /* 0x008fe20000000000 */
[----:B------:R-:W-:Y:S01]  /*0a10*/  UMOV UR4, 0x20 ;  /* 0x0000002000047882 */ /* 0x000fe20000000000 */
[----:B------:R-:W-:Y:S02]  /*0a20*/  ULEA UR6, UR47, UR6, 0x18 ;  /* 0x000000062f067291 */ /* 0x000fe4000f8ec0ff */
[----:B------:R-:W-:-:S04]  /*0a30*/  UIADD3 UR4, UPT, UPT, -UR4, 0x100000, URZ ;  /* 0x0010000004047890 */ /* 0x000fc8000fffe1ff */
[----:B------:R-:W-:Y:S02]  /*0a40*/  USHF.L.U32 UR5, UR4, 0xb, URZ ;  /* 0x0000000b04057899 */ /* 0x000fe400080006ff */
[----:B------:R-:W-:Y:S01]  /*0a50*/  USHF.L.U32 UR4, UR4, 0x1, URZ ;  /* 0x0000000104047899 */ /* 0x000fe200080006ff */
[----:B------:R-:W-:Y:S01]  /*0a60*/  ELECT P0, URZ, PT ;  /* 0x0000000000ff782f */ /* 0x000fe20003800000 */
[----:B------:R-:W2:Y:S10]  /*0a70*/  FENCE.VIEW.ASYNC.S ;  /* 0x00000000000073c6 */ /* 0x000eb40000000000 */
[----:B--2---:R2:W3:Y:S01]  /*0a80*/  SYNCS.EXCH.64 URZ, [UR6+0x110], UR4 ;  /* 0x0001100406ff75b2 */ /* 0x0044e20008000100 */
[----:B------:R2:W1:Y:S01]  /*0a90*/  SYNCS.EXCH.64 URZ, [UR6+0x118], UR4 ;  /* 0x0001180406ff75b2 */ /* 0x0004620008000100 */
[----:B------:R-:W-:Y:S01]  /*0aa0*/  NOP ;  /* 0x0000000000007918 */ /* 0x000fe20000000000 */
.L_x_12:
[----:B------:R-:W4:Y:S01]  /*0ab0*/  SHFL.IDX PT, R0, R47, RZ, 0x1f ;  /* 0x00001fff2f007589 */ /* 0x000f2200000e0000 */
[----:B------:R-:W-:Y:S01]  /*0ac0*/  NOP ;  /* 0x0000000000007918 */ /* 0x000fe20000000000 */
[----:B----4-:R-:W-:-:S13]  /*0ad0*/  ISETP.NE.AND P0, PT, R0, 0x4, PT ;  /* 0x000000040000780c */ /* 0x010fda0003f05270 */
[----:B------:R-:W-:Y:S05]  /*0ae0*/  @P0 BRA `(.L_x_13) ;  /* 0x0000000000480947 */ /* 0x000fea0003800000 */
[----:B--23--:R-:W-:Y:S01]  /*0af0*/  UMOV UR4, 0x3a0 ;  /* 0x000003a000047882 */ /* 0x00cfe20000000000 */
[----:B------:R-:W-:Y:S01]  /*0b00*/  UMOV UR6, 0x400 ;  /* 0x0000040000067882 */ /* 0x000fe20000000000 */
[----:B------:R-:W-:Y:S01]  /*0b10*/  USEL UR4, UR4, 0x320, UP3 ;  /* 0x0000032004047887 */ /* 0x000fe20009800000 */
        /* <DEDUP_REMOVED lines=9> */
[----:B------:R-:W2:Y:S02]  /*0bb0*/  FENCE.VIEW.ASYNC.S ;  /* 0x00000000000073c6 */ /* 0x000ea40000000000 */
[----:B--2---:R4:W2:Y:S08]  /*0bc0*/  SYNCS.EXCH.64 URZ, [UR6+0x120], UR8 ;  /* 0x0001200806ff75b2 */ /* 0x0048b00008000100 */
[----:B------:R4:W3:Y:S01]  /*0bd0*/  SYNCS.EXCH.64 URZ, [UR6+0x130], UR4 ;  /* 0x0001300406ff75b2 */ /* 0x0008e20008000100 */
[----:B------:R4:W1:Y:S01]  /*0be0*/  SYNCS.EXCH.64 URZ, [UR6+0x128], UR8 ;  /* 0x0001280806ff75b2 */ /* 0x0008620008000100 */
[----:B------:R4:W1:Y:S02]  /*0bf0*/  SYNCS.EXCH.64 URZ, [UR6+0x138], UR4 ;  /* 0x0001380406ff75b2 */ /* 0x0008640008000100 */
[----:B----4-:R-:W-:Y:S01]  /*0c00*/  NOP ;  /* 0x0000000000007918 */ /* 0x010fe20000000000 */
.L_x_13:
[----:B------:R-:W4:Y:S01]  /*0c10*/  SHFL.IDX PT, R0, R47, RZ, 0x1f ;  /* 0x00001fff2f007589 */ /* 0x000f2200000e0000 */
[----:B------:R-:W-:Y:S01]  /*0c20*/  NOP ;  /* 0x0000000000007918 */ /* 0x000fe20000000000 */
[----:B----4-:R-:W-:-:S13]  /*0c30*/  ISETP.NE.AND P0, PT, R0, 0x5, PT ;  /* 0x000000050000780c */ /* 0x010fda0003f05270 */
[----:B------:R-:W-:Y:S05]  /*0c40*/  @P0 BRA `(.L_x_14) ;  /* 0x0000000000540947 */ /* 0x000fea0003800000 */
[----:B--23--:R-:W-:Y:S01]  /*0c50*/  UMOV UR4, 0x400 ;  /* 0x0000040000047882 */ /* 0x00cfe20000000000 */
        /* <DEDUP_REMOVED lines=14> */
[----:B------:R4:W1:Y:S01]  /*0d40*/  SYNCS.EXCH.64 URZ, [UR4+0x168], UR8 ;  /* 0x0001680804ff75b2 */ /* 0x0008620008000100 */
[----:B------:R4:W1:Y:S01]  /*0d50*/  SYNCS.EXCH.64 URZ, [UR4+0x150], UR6 ;  /* 0x0001500604ff75b2 */ /* 0x0008620008000100 */
[----:B------:R4:W1:Y:S01]  /*0d60*/  SYNCS.EXCH.64 URZ, [UR4+0x170], UR8 ;  /* 0x0001700804ff75b2 */ /* 0x0008620008000100 */
[----:B------:R4:W1:Y:S01]  /*0d70*/  SYNCS.EXCH.64 URZ, [UR4+0x158], UR6 ;  /* 0x0001580604ff75b2 */ /* 0x0008620008000100 */
[----:B------:R4:W1:Y:S02]  /*0d80*/  SYNCS.EXCH.64 URZ, [UR4+0x178], UR8 ;  /* 0x0001780804ff75b2 */ /* 0x0008640008000100 */
[----:B----4-:R-:W-:Y:S01]  /*0d90*/  NOP ;  /* 0x0000000000007918 */ /* 0x010fe20000000000 */
.L_x_14:
[----:B------:R-:W4:Y:S01]  /*0da0*/  SHFL.IDX PT, R0, R47, RZ, 0x1f ;  /* 0x00001fff2f007589 */ /* 0x000f2200000e0000 */
[----:B------:R-:W-:Y:S01]  /*0db0*/  ISETP.NE.OR P1, PT, RZ, UR25, !P1 ;  /* 0x00000019ff007c0c */ /* 0x000fe2000cf25670 */
[----:B------:R-:W-:Y:S01]  /*0dc0*/  NOP ;  /* 0x0000000000007918 */ /* 0x000fe20000000000 */
[----:B----4-:R-:W-:-:S13]  /*0dd0*/  ISETP.NE.AND P0, PT, R0, 0x3, PT ;  /* 0x000000030000780c */ /* 0x010fda0003f05270 */
[----:B------:R-:W-:Y:S05]  /*0de0*/  @P0 BRA `(.L_x_15) ;  /* 0x0000000000340947 */ /* 0x000fea0003800000 */
[----:B--23--:R-:W-:Y:S01]  /*0df0*/  UMOV UR4, 0x400 ;  /* 0x0000040000047882 */ /* 0x00cfe20000000000 */
[----:B------:R-:W-:Y:S01]  /*0e00*/  UMOV UR6, 0x20 ;  /* 0x0000002000067882 */ /* 0x000fe20000000000 */
[----:B------:R-:W-:Y:S02]  /*0e10*/  ULEA UR4, UR47, UR4, 0x18 ;  /* 0x000000042f047291 */ /* 0x000fe4000f8ec0ff */
[----:B------:R-:W-:-:S04]  /*0e20*/  UIADD3 UR6, UPT, UPT, -UR6, 0x100000, URZ ;  /* 0x0010000006067890 */ /* 0x000fc8000fffe1ff */
[----:B------:R-:W-:Y:S02]  /*0e30*/  USHF.L.U32 UR7, UR6, 0xb, URZ ;  /* 0x0000000b06077899 */ /* 0x000fe400080006ff */
[----:B------:R-:W-:Y:S01]  /*0e40*/  USHF.L.U32 UR6, UR6, 0x1, URZ ;  /* 0x0000000106067899 */ /* 0x000fe200080006ff */
[----:B------:R-:W-:Y:S01]  /*0e50*/  ELECT P0, URZ, PT ;  /* 0x0000000000ff782f */ /* 0x000fe20003800000 */
[----:B------:R-:W2:Y:S10]  /*0e60*/  FENCE.VIEW.ASYNC.S ;  /* 0x00000000000073c6 */ /* 0x000eb40000000000 */
[----:B--2---:R4:W2:Y:S01]  /*0e70*/  SYNCS.EXCH.64 URZ, [UR4+0x180], UR6 ;  /* 0x0001800604ff75b2 */ /* 0x0048a20008000100 */
[----:B------:R4:W3:Y:S01]  /*0e80*/  SYNCS.EXCH.64 URZ, [UR4+0x190], UR6 ;  /* 0x0001900604ff75b2 */ /* 0x0008e20008000100 */
[----:B------:R4:W1:Y:S01]  /*0e90*/  SYNCS.EXCH.64 URZ, [UR4+0x188], UR6 ;  /* 0x0001880604ff75b2 */ /* 0x0008620008000100 */
[----:B------:R4:W1:Y:S02]  /*0ea0*/  SYNCS.EXCH.64 URZ, [UR4+0x198], UR6 ;  /* 0x0001980604ff75b2 */ /* 0x0008640008000100 */
[----:B----4-:R-:W-:Y:S01]  /*0eb0*/  NOP ;  /* 0x0000000000007918 */ /* 0x010fe20000000000 */
.L_x_15:
[----:B------:R-:W-:Y:S01]  /*0ec0*/  VOTEU.ALL UP0, P1 ;  /* 0x0000000000ff7886 */ /* 0x000fe20000800000 */
[----:B--23--:R-:W-:Y:S01]  /*0ed0*/  UMOV UR4, 0x20 ;  /* 0x0000002000047882 */ /* 0x00cfe20000000000 */
[----:B------:R-:W2:Y:S01]  /*0ee0*/  LDCU UR7, c[0x0][0x36c] ;  /* 0x00006d80ff0777ac */ /* 0x000ea20008000800 */
[----:B------:R-:W-:Y:S01]  /*0ef0*/  NOP ;  /* 0x0000000000007918 */ /* 0x000fe20000000000 */
[----:B------:R-:W-:Y:S01]  /*0f00*/  LOP3.LUT R0, R60, 0x1f, RZ, 0xc0, !PT ;  /* 0x0000001f3c007812 */ /* 0x000fe200078ec0ff */
[----:B------:R-:W-:Y:S01]  /*0f10*/  @!UP0 UMOV UR6, 0x400 ;  /* 0x0000040000068882 */ /* 0x000fe20000000000 */
[----:B------:R-:W-:-:S04]  /*0f20*/  @!UP0 UIADD3 UR4, UPT, UPT, -UR4, 0x100000, URZ ;  /* 0x0010000004048890 */ /* 0x000fc8000fffe1ff */
[----:B------:R-:W-:Y:S02]  /*0f30*/  @!UP0 USHF.L.U32 UR5, UR4, 0xb, URZ ;  /* 0x0000000b04058899 */ /* 0x000fe400080006ff */
[----:B------:R-:W-:Y:S02]  /*0f40*/  @!UP0 USHF.L.U32 UR4, UR4, 0x1, URZ ;  /* 0x0000000104048899 */ /* 0x000fe400080006ff */
[----:B------:R-:W-:Y:S01]  /*0f50*/  @!UP0 ULEA UR6, UR47, UR6, 0x18 ;  /* 0x000000062f068291 */ /* 0x000fe2000f8ec0ff */
[----:B------:R-:W-:Y:S01]  /*0f60*/  VOTEU.ALL UP0, P1 ;  /* 0x0000000000ff7886 */ /* 0x000fe20000800000 */
[----:B------:R-:W-:Y:S02]  /*0f70*/  UISETP.NE.AND UP4, UPT, UR25, URZ, UPT ;  /* 0x000000ff1900728c */ /* 0x000fe4000bf85270 */
[----:B--2---:R-:W-:Y:S01]  /*0f80*/  UISETP.EQ.U32.AND UP5, UPT, UR7, 0x1, UPT ;  /* 0x000000010700788c */ /* 0x004fe2000bfa2070 */
[----:B------:R-:W2:Y:S07]  /*0f90*/  FENCE.VIEW.ASYNC.S ;  /* 0x00000000000073c6 */ /* 0x000eae0000000000 */
[----:B--2---:R2:W3:Y:S01]  /*0fa0*/  @!UP0 SYNCS.EXCH.64 URZ, [UR6+0x1a0], UR4 ;  /* 0x0001a00406ff85b2 */ /* 0x0044e20008000100 */
[----:B------:R-:W-:Y:S05]  /*0fb0*/  BRA.U !UP5, `(.L_x_16) ;  /* 0x000000010d087547 */ /* 0x000fea000b800000 */
[----:B-1-3--:R-:W-:Y:S01]  /*0fc0*/  UCGABAR_ARV ;  /* 0x00000000000079c7 */ /* 0x00afe20008000000 */
[----:B------:R-:W-:Y:S05]  /*0fd0*/  BRA `(.L_x_17) ;  /* 0x0000000000047947 */ /* 0x000fea0003800000 */
.L_x_16:
[----:B-1-3--:R-:W-:Y:S01]  /*0fe0*/  NOP ;  /* 0x0000000000007918 */ /* 0x00afe20000000000 */
.L_x_17:
[----:B------:R-:W1:Y:S01]  /*0ff0*/  S2UR UR20, SR_CTAID.X ;  /* 0x00000000001479c3 */ /* 0x000e620000002500 */
[----:B------:R-:W-:-:S05]  /*1000*/  CS2R.32 R50, SR_CgaSize ;  /* 0x0000000000327805 */ /* 0x000fca0000008a00 */
[----:B------:R-:W-:-:S05]  /*1010*/  IMAD R50, R50, -0xa0, RZ ;  /* 0xffffff6032327824 */ /* 0x000fca00078e02ff */
[----:B--2---:R-:W-:-:S14]  /*1020*/  R2UR UR5, R50 ;  /* 0x00000000320572ca */ /* 0x004fdc00000e0000 */
[----:B------:R-:W2:Y:S01]  /*1030*/  LDCU UR5, c[0x0][UR5+0x2b0] ;  /* 0x00005600050577ac */ /* 0x000ea20008000800 */
[----:B------:R-:W-:-:S05]  /*1040*/  CS2R.32 R50, SR_CgaSize ;  /* 0x0000000000327805 */ /* 0x000fca0000008a00 */
[----:B------:R-:W-:-:S05]  /*1050*/  IMAD R50, R50, -0xa0, RZ ;  /* 0xffffff6032327824 */ /* 0x000fca00078e02ff */
[----:B------:R-:W-:-:S14]  /*1060*/  R2UR UR4, R50 ;  /* 0x00000000320472ca */ /* 0x000fdc00000e0000 */
[----:B------:R-:W3:Y:S01]  /*1070*/  LDCU UR4, c[0x0][UR4+0x2b4] ;  /* 0x00005680040477ac */ /* 0x000ee20008000800 */
[----:B------:R-:W4:Y:S01]  /*1080*/  S2UR UR7, SR_CTAID.Y ;  /* 0x00000000000779c3 */ /* 0x000f220000002600 */
[----:B------:R-:W-:-:S05]  /*1090*/  CS2R.32 R50, SR_CgaSize ;  /* 0x0000000000327805 */ /* 0x000fca0000008a00 */
[----:B------:R-:W-:-:S05]  /*10a0*/  IMAD R50, R50, -0xa0, RZ ;  /* 0xffffff6032327824 */ /* 0x000fca00078e02ff */
[----:B------:R-:W-:-:S14]  /*10b0*/  R2UR UR8, R50 ;  /* 0x00000000320872ca */ /* 0x000fdc00000e0000 */
[----:B------:R-:W3:Y:S01]  /*10c0*/  LDCU UR8, c[0x0][UR8+0x2a0] ;  /* 0x00005400080877ac */ /* 0x000ee20008000800 */
[----:B------:R-:W3:Y:S01]  /*10d0*/  LDCU UR21, c[0x0][0xb24] ;  /* 0x00016480ff1577ac */ /* 0x000ee20008000800 */
[----:B------:R-:W1:Y:S01]  /*10e0*/  S2UR UR36, SR_CTAID.Z ;  /* 0x00000000002479c3 */ /* 0x000e620000002700 */
[----:B------:R-:W-:-:S05]  /*10f0*/  CS2R.32 R50, SR_CgaSize ;  /* 0x0000000000327805 */ /* 0x000fca0000008a00 */
[----:B------:R-:W-:-:S05]  /*1100*/  IMAD R50, R50, -0xa0, RZ ;  /* 0xffffff6032327824 */ /* 0x000fca00078e02ff */
[----:B------:R-:W-:-:S14]  /*1110*/  R2UR UR63, R50 ;  /* 0x00000000323f72ca */ /* 0x000fdc00000e0000 */
[----:B------:R-:W3:Y:S01]  /*1120*/  LDCU UR63, c[0x0][UR63+0x2a4] ;  /* 0x000054803f3f77ac */ /* 0x000ee20008000800 */
[----:B------:R-:W-:Y:S02]  /*1130*/  UISETP.GT.U32.AND UP0, UPT, UR48, 0xffff, UPT ;  /* 0x0000ffff3000788c */ /* 0x000fe4000bf04070 */
[----:B------:R-:W-:Y:S01]  /*1140*/  USHF.L.U32 UR27, UR47, 0xa, URZ ;  /* 0x0000000a2f1b7899 */ /* 0x000fe200080006ff */
[----:B-1----:R-:W-:Y:S01]  /*1150*/  I2FP.F32.U32 R3, UR20 ;  /* 0x0000001400037c45 */ /* 0x002fe20008201000 */
[----:B------:R-:W-:Y:S01]  /*1160*/  UMOV UR30, 0x5 ;  /* 0x00000005001e7882 */ /* 0x000fe20000000000 */
[----:B------:R-:W1:Y:S03]  /*1170*/  LDCU UR45, c[0x0][0xb24] ;  /* 0x00016480ff2d77ac */ /* 0x000e660008000800 */
[----:B--2---:R-:W-:Y:S01]  /*1180*/  FMUL R3, R3, UR5 ;  /* 0x0000000503037c20 */ /* 0x004fe20008400000 */
[----:B------:R-:W2:Y:S01]  /*1190*/  LDCU UR29, c[0x0][0xb30] ;  /* 0x00016600ff1d77ac */ /* 0x000ea20008000800 */
[----:B----4-:R-:W-:Y:S01]  /*11a0*/  I2FP.F32.U32 R2, UR7 ;  /* 0x0000000700027c45 */ /* 0x010fe20008201000 */
[----:B------:R-:W-:-:S03]  /*11b0*/  USHF.L.U32 UR44, UR20, 0x6, URZ ;  /* 0x00000006142c7899 */ /* 0x000fc600080006ff */
[----:B------:R-:W4:Y:S01]  /*11c0*/  F2I.U32.TRUNC.NTZ R3, R3 ;  /* 0x0000000300037305 */ /* 0x000f22000020f000 */
[----:B------:R-:W-:Y:S01]  /*11d0*/  USEL UR26, UR48, 0xffff, !UP0 ;  /* 0x0000ffff301a7887 */ /* 0x000fe2000c000000 */
[----:B---3--:R-:W-:Y:S01]  /*11e0*/  FMUL R2, R2, UR4 ;  /* 0x0000000402027c20 */ /* 0x008fe20008400000 */
[----:B------:R-:W-:Y:S01]  /*11f0*/  UISETP.GE.AND UP2, UPT, UR21, 0x1, UPT ;  /* 0x000000011500788c */ /* 0x000fe2000bf46270 */
[----:B------:R-:W-:-:S04]  /*1200*/  UMOV UR24, UR7 ;  /* 0x0000000700187c82 */ /* 0x000fc80008000000 */
[----:B------:R-:W3:Y:S01]  /*1210*/  F2I.U32.TRUNC.NTZ R2, R2 ;  /* 0x0000000200027305 */ /* 0x000ee2000020f000 */
[----:B----4-:R-:W-:Y:S02]  /*1220*/  R2UR UR4, R3 ;  /* 0x00000000030472ca */ /* 0x010fe400000e0000 */
[----:B------:R-:W-:Y:S02]  /*1230*/  PRMT R3, RZ, 0x7610, R3 ;  /* 0x00007610ff037816 */ /* 0x000fe40000000003 */
[----:B---3--:R-:W-:Y:S02]  /*1240*/  R2UR UR6, R2 ;  /* 0x00000000020672ca */ /* 0x008fe400000e0000 */
[----:B------:R-:W-:-:S07]  /*1250*/  PRMT R2, RZ, 0x7610, R2 ;  /* 0x00007610ff027816 */ /* 0x000fce0000000002 */
[----:B------:R-:W-:-:S04]  /*1260*/  UIADD3 UR5, UPT, UPT, -UR4, URZ, URZ ;  /* 0x000000ff04057290 */ /* 0x000fc8000fffe1ff */
[----:B------:R-:W-:Y:S02]  /*1270*/  UIMAD UR5, UR8, UR5, UR20 ;  /* 0x00000005080572a4 */ /* 0x000fe4000f8e0214 */
[----:B------:R-:W-:-:S04]  /*1280*/  UIADD3 UR4, UPT, UPT, -UR6, URZ, URZ ;  /* 0x000000ff06047290 */ /* 0x000fc8000fffe1ff */
[----:B------:R-:W-:Y:S01]  /*1290*/  IMAD.U32 R50, RZ, RZ, UR5 ;  /* 0x00000005ff327e24 */ /* 0x000fe2000f8e00ff */
[----:B------:R-:W-:Y:S01]  /*12a0*/  UIMAD UR63, UR63, UR4, UR7 ;  /* 0x000000043f3f72a4 */ /* 0x000fe2000f8e0207 */
[----:B-12---:R-:W-:Y:S11]  /*12b0*/  BRA.U UP4, `(.L_x_18) ;  /* 0x0000000104407547 */ /* 0x006ff6000b800000 */
[----:B------:R-:W-:-:S13]  /*12c0*/  R2UR UR4, R50 ;  /* 0x00000000320472ca */ /* 0x000fda00000e0000 */
[----:B------:R-:W-:Y:S02]  /*12d0*/  UISETP.GT.U32.AND UP0, UPT, UR4, 0x1, UPT ;  /* 0x000000010400788c */ /* 0x000fe4000bf04070 */
[----:B------:R-:W-:Y:S02]  /*12e0*/  ULOP3.LUT UR4, UR4, 0xfffffffe, URZ, 0xc0, !UPT ;  /* 0xfffffffe04047892 */ /* 0x000fe4000f8ec0ff */
[----:B------:R-:W-:Y:S02]  /*12f0*/  UISETP.NE.AND UP1, UPT, UR63, URZ, UP0 ;  /* 0x000000ff3f00728c */ /* 0x000fe40008725270 */
[----:B------:R-:W-:Y:S02]  /*1300*/  UISETP.NE.AND UP0, UPT, UR63, 0x1, UP0 ;  /* 0x000000013f00788c */ /* 0x000fe40008705270 */
[----:B------:R-:W-:Y:S02]  /*1310*/  USEL UR7, URZ, 0x1, UP1 ;  /* 0x00000001ff077887 */ /* 0x000fe40008800000 */
[----:B------:R-:W-:-:S02]  /*1320*/  USEL UR6, URZ, 0x4, UP0 ;  /* 0x00000004ff067887 */ /* 0x000fc40008000000 */
[----:B------:R-:W-:Y:S02]  /*1330*/  USEL UR5, URZ, 0x2, UP1 ;  /* 0x00000002ff057887 */ /* 0x000fe40008800000 */
[----:B------:R-:W-:Y:S02]  /*1340*/  ULEA UR4, UR63, UR4, 0x1 ;  /* 0x000000043f047291 */ /* 0x000fe4000f8e08ff */
[----:B------:R-:W-:Y:S02]  /*1350*/  USEL UR8, URZ, 0x8, UP0 ;  /* 0x00000008ff087887 */ /* 0x000fe40008000000 */
[----:B------:R-:W-:-:S03]  /*1360*/  UIADD3 UR5, UPT, UPT, UR5, UR6, UR7 ;  /* 0x0000000605057290 */ /* 0x000fc6000fffe007 */
[----:B------:R-:W-:Y:S01]  /*1370*/  UMOV UR6, 0x3 ;  /* 0x0000000300067882 */ /* 0x000fe20000000000 */
[----:B------:R-:W-:Y:S02]  /*1380*/  UIADD3 UR5, UPT, UPT, UR5, UR8, URZ ;  /* 0x0000000805057290 */ /* 0x000fe4000fffe0ff */
[----:B------:R-:W-:-:S04]  /*1390*/  USHF.L.U32 UR4, UR6, UR4, URZ ;  /* 0x0000000406047299 */ /* 0x000fc800080006ff */
[----:B------:R-:W-:Y:S02]  /*13a0*/  MOV R3, UR5 ;  /* 0x0000000500037c02 */ /* 0x000fe40008000f00 */
[----:B------:R-:W-:Y:S02]  /*13b0*/  IMAD.U32 R2, RZ, RZ, UR4 ;  /* 0x00000004ff027e24 */ /* 0x000fe4000f8e00ff */
.L_x_18:
[----:B------:R-:W-:Y:S05]  /*13c0*/  BRA.U !UP2, `(.L_x_19) ;  /* 0x000000010ad47547 */ /* 0x000fea000b800000 */
[----:B------:R-:W1:Y:S01]  /*13d0*/  LDCU.128 UR12, c[0x0][0xb10] ;  /* 0x00016200ff0c77ac */ /* 0x000e620008000c00 */
[----:B------:R-:W2:Y:S01]  /*13e0*/  LDCU UR6, c[0x0][0x370] ;  /* 0x00006e00ff0677ac */ /* 0x000ea20008000800 */
[----:B------:R-:W3:Y:S01]  /*13f0*/  LDCU UR5, c[0x0][0x374] ;  /* 0x00006e80ff0577ac */ /* 0x000ee20008000800 */
[----:B------:R-:W4:Y:S01]  /*1400*/  LDCU UR28, c[0x0][0xb0c] ;  /* 0x00016180ff1c77ac */ /* 0x000f220008000800 */
[----:B------:R-:W4:Y:S01]  /*1410*/  LDCU UR4, c[0x0][0xb20] ;  /* 0x00016400ff0477ac */ /* 0x000f220008000800 */
[----:B------:R-:W4:Y:S01]  /*1420*/  LDCU.64 UR8, c[0x0][0xb28] ;  /* 0x00016500ff0877ac */ /* 0x000f220008000a00 */
[----:B-1----:R-:W-:Y:S02]  /*1430*/  UISETP.NE.AND UP0, UPT, UR14, 0x1, UPT ;  /* 0x000000010e00788c */ /* 0x002fe4000bf05270 */
[----:B---3--:R-:W-:Y:S02]  /*1440*/  UIMAD.WIDE.U32 UR10, UR5, UR15, URZ ;  /* 0x0000000f050a72a5 */ /* 0x008fe4000f8e00ff */
[----:B--2---:R-:W-:-:S02]  /*1450*/  UIMAD.WIDE.U32 UR18, UR6, UR12, URZ ;  /* 0x0000000c061272a5 */ /* 0x004fc4000f8e00ff */
[----:B----4-:R-:W-:Y:S02]  /*1460*/  UISETP.NE.AND UP1, UPT, UR28, 0x1, UPT ;  /* 0x000000011c00788c */ /* 0x010fe4000bf25270 */
[----:B------:R-:W-:Y:S01]  /*1470*/  UISETP.NE.AND UP2, UPT, UR21, 0x1, UPT ;  /* 0x000000011500788c */ /* 0x000fe2000bf45270 */
[----:B------:R-:W-:Y:S02]  /*1480*/  UMOV UR10, UR11 ;  /* 0x0000000b000a7c82 */ /* 0x000fe40008000000 */
[----:B------:R-:W-:Y:S01]  /*1490*/  UMOV UR18, UR19 ;  /* 0x0000001300127c82 */ /* 0x000fe20008000000 */
[----:B------:R-:W-:Y:S02]  /*14a0*/  @UP0 USHF.R.U32.HI UR5, URZ, UR4, UR10 ;  /* 0x00000004ff050299 */ /* 0x000fe4000801160a */
[----:B------:R-:W-:Y:S02]  /*14b0*/  UIMAD.WIDE.U32 UR22, UR24, UR15, URZ ;  /* 0x0000000f181672a5 */ /* 0x000fe4000f8e00ff */
[----:B------:R-:W-:-:S02]  /*14c0*/  UIMAD.WIDE.U32 UR10, UR5, UR8, URZ ;  /* 0x00000008050a72a5 */ /* 0x000fc4000f8e00ff */
[----:B------:R-:W-:Y:S02]  /*14d0*/  @UP1 USHF.R.U32.HI UR6, URZ, UR13, UR18 ;  /* 0x0000000dff061299 */ /* 0x000fe40008011612 */
[----:B------:R-:W-:Y:S02]  /*14e0*/  UIMAD.WIDE.U32 UR16, UR20, UR12, URZ ;  /* 0x0000000c141072a5 */ /* 0x000fe4000f8e00ff */
[----:B------:R-:W-:Y:S01]  /*14f0*/  UIMAD.WIDE.U32 UR18, UR6, UR8, URZ ;  /* 0x00000008061272a5 */ /* 0x000fe2000f8e00ff */
[----:B------:R-:W-:Y:S01]  /*1500*/  UMOV UR22, UR23 ;  /* 0x0000001700167c82 */ /* 0x000fe20008000000 */
[----:B------:R-:W-:Y:S01]  /*1510*/  UMOV UR10, UR11 ;  /* 0x0000000b000a7c82 */ /* 0x000fe20008000000 */
[----:B------:R-:W-:Y:S02]  /*1520*/  USHF.R.U32.HI UR22, URZ, UR4, UR22 ;  /* 0x00000004ff167299 */ /* 0x000fe40008011616 */
[----:B------:R-:W-:Y:S02]  /*1530*/  @UP2 USHF.R.U32.HI UR5, URZ, UR9, UR10 ;  /* 0x00000009ff052299 */ /* 0x000fe4000801160a */
[----:B------:R-:W-:Y:S01]  /*1540*/  UMOV UR7, UR19 ;  /* 0x0000001300077c82 */ /* 0x000fe20008000000 */
[----:B------:R-:W-:Y:S01]  /*1550*/  UMOV UR16, UR17 ;  /* 0x0000001100107c82 */ /* 0x000fe20008000000 */
[----:B------:R-:W-:-:S02]  /*1560*/  @UP2 USHF.R.U32.HI UR6, URZ, UR9, UR7 ;  /* 0x00000009ff062299 */ /* 0x000fc40008011607 */
[----:B------:R-:W-:Y:S02]  /*1570*/  USHF.R.U32.HI UR13, URZ, UR13, UR16 ;  /* 0x0000000dff0d7299 */ /* 0x000fe40008011610 */
[----:B------:R-:W-:Y:S02]  /*1580*/  USEL UR4, UR24, UR22, !UP0 ;  /* 0x0000001618047287 */ /* 0x000fe4000c000000 */
[----:B------:R-:W-:Y:S02]  /*1590*/  UIMAD UR7, UR5, UR21, URZ ;  /* 0x00000015050772a4 */ /* 0x000fe4000f8e02ff */
[----:B------:R-:W-:Y:S02]  /*15a0*/  USEL UR5, UR20, UR13, !UP1 ;  /* 0x0000000d14057287 */ /* 0x000fe4000c800000 */
[----:B------:R-:W-:Y:S02]  /*15b0*/  UIMAD UR12, UR6, UR21, URZ ;  /* 0x00000015060c72a4 */ /* 0x000fe4000f8e02ff */
[----:B------:R-:W-:-:S02]  /*15c0*/  UISETP.GE.AND UP0, UPT, UR4, UR7, UPT ;  /* 0x000000070400728c */ /* 0x000fc4000bf06270 */
[----:B------:R-:W-:Y:S02]  /*15d0*/  UIMAD.WIDE.U32 UR10, UR4, UR8, URZ ;  /* 0x00000008040a72a5 */ /* 0x000fe4000f8e00ff */
[----:B------:R-:W-:Y:S02]  /*15e0*/  UISETP.GE.OR UP0, UPT, UR5, UR12, UP0 ;  /* 0x0000000c0500728c */ /* 0x000fe40008706670 */
[----:B------:R-:W-:Y:S02]  /*15f0*/  UIMAD.WIDE.U32 UR12, UR5, UR8, URZ ;  /* 0x00000008050c72a5 */ /* 0x000fe4000f8e00ff */
[----:B------:R-:W-:Y:S01]  /*1600*/  UIADD3 UR10, UPT, UPT, -UR4, URZ, URZ ;  /* 0x000000ff040a7290 */ /* 0x000fe2000fffe1ff */
[----:B------:R-:W-:Y:S01]  /*1610*/  UMOV UR8, UR11 ;  /* 0x0000000b00087c82 */ /* 0x000fe20008000000 */
[----:B------:R-:W-:Y:S02]  /*1620*/  UIADD3 UR11, UPT, UPT, -UR5, URZ, URZ ;  /* 0x000000ff050b7290 */ /* 0x000fe4000fffe1ff */
[----:B------:R-:W-:-:S03]  /*1630*/  USHF.R.U32.HI UR8, URZ, UR9, UR8 ;  /* 0x00000009ff087299 */ /* 0x000fc60008011608 */
[----:B------:R-:W-:Y:S01]  /*1640*/  @!UP0 UMOV UR7, UR13 ;  /* 0x0000000d00078c82 */ /* 0x000fe20008000000 */
[----:B------:R-:W-:Y:S02]  /*1650*/  UIMAD UR24, UR14, UR10, UR24 ;  /* 0x0000000a0e1872a4 */ /* 0x000fe4000f8e0218 */
[----:B------:R-:W-:Y:S02]  /*1660*/  USEL UR8, UR4, UR8, !UP2 ;  /* 0x0000000804087287 */ /* 0x000fe4000d000000 */
[----:B------:R-:W-:Y:S02]  /*1670*/  @!UP0 USHF.R.U32.HI UR7, URZ, UR9, UR7 ;  /* 0x00000009ff078299 */ /* 0x000fe40008011607 */
[----:B------:R-:W-:Y:S02]  /*1680*/  UIADD3 UR9, UPT, UPT, -UR8, URZ, URZ ;  /* 0x000000ff08097290 */ /* 0x000fe4000fffe1ff */
[----:B------:R-:W-:Y:S02]  /*1690*/  @!UP0 USEL UR7, UR5, UR7, !UP2 ;  /* 0x0000000705078287 */ /* 0x000fe4000d000000 */
[----:B------:R-:W-:-:S02]  /*16a0*/  UIMAD UR9, UR21, UR9, UR4 ;  /* 0x00000009150972a4 */ /* 0x000fc4000f8e0204 */
[----:B------:R-:W-:Y:S02]  /*16b0*/  @!UP0 UIADD3 UR8, UPT, UPT, UR8, -UR7, URZ ;  /* 0x8000000708088290 */ /* 0x000fe4000fffe0ff */
[----:B------:R-:W-:Y:S02]  /*16c0*/  @!UP0 UIMAD UR6, UR9, UR6, UR7 ;  /* 0x00000006090682a4 */ /* 0x000fe4000f8e0207 */
[----:B------:R-:W-:Y:S02]  /*16d0*/  @!UP0 UIMAD UR4, UR8, UR21, UR5 ;  /* 0x00000015080482a4 */ /* 0x000fe4000f8e0205 */
[----:B------:R-:W-:Y:S02]  /*16e0*/  UIMAD UR20, UR28, UR11, UR20 ;  /* 0x0000000b1c1472a4 */ /* 0x000fe4000f8e0214 */
[----:B------:R-:W-:Y:S01]  /*16f0*/  UIMAD UR24, UR4, UR14, UR24 ;  /* 0x0000000e041872a4 */ /* 0x000fe2000f8e0218 */
[----:B------:R-:W-:Y:S02]  /*1700*/  @!UP0 UMOV UR5, UR6 ;  /* 0x0000000600058c82 */ /* 0x000fe40008000000 */
[----:B------:R-:W-:-:S12]  /*1710*/  UIMAD UR20, UR5, UR28, UR20 ;  /* 0x0000001c051472a4 */ /* 0x000fd8000f8e0214 */
.L_x_19:
[----:B------:R-:W-:Y:S02]  /*1720*/  UISETP.NE.AND UP1, UPT, UR29, 0x1, UPT ;  /* 0x000000011d00788c */ /* 0x000fe4000bf25270 */
[----:B------:R-:W-:Y:S02]  /*1730*/  ULOP3.LUT UR21, UR26, 0xffff, URZ, 0xc0, !UPT ;  /* 0x0000ffff1a157892 */ /* 0x000fe4000f8ec0ff */
[----:B------:R-:W-:Y:S02]  /*1740*/  UISETP.NE.AND UP0, UPT, UR25, 0x2, UPT ;  /* 0x000000021900788c */ /* 0x000fe4000bf05270 */
[----:B------:R-:W-:Y:S02]  /*1750*/  ULOP3.LUT UR22, UR27, 0x800, URZ, 0xc0, !UPT ;  /* 0x000008001b167892 */ /* 0x000fe4000f8ec0ff */
[----:B------:R-:W-:Y:S02]  /*1760*/  ULOP3.LUT UR44, UR44, 0x40, URZ, 0xc0, !UPT ;  /* 0x000000402c2c7892 */ /* 0x000fe4000f8ec0ff */
[----:B------:R-:W-:Y:S01]  /*1770*/  USHF.L.U32 UR21, UR30, UR21, URZ ;  /* 0x000000151e157299 */ /* 0x000fe200080006ff */
[----:B------:R-:W-:Y:S11]  /*1780*/  BRA.U UP1, `(.L_x_20) ;  /* 0x0000000101447547 */ /* 0x000ff6000b800000 */
[----:B------:R-:W1:Y:S01]  /*1790*/  LDCU.128 UR8, c[0x0][0xb10] ;  /* 0x00016200ff0877ac */ /* 0x000e620008000c00 */
[----:B------:R-:W2:Y:S01]  /*17a0*/  LDCU UR12, c[0x0][0xb0c] ;  /* 0x00016180ff0c77ac */ /* 0x000ea20008000800 */
[----:B------:R-:W3:Y:S01]  /*17b0*/  LDCU UR13, c[0x0][0xb20] ;  /* 0x00016400ff0d77ac */ /* 0x000ee20008000800 */
[----:B-1----:R-:W-:Y:S02]  /*17c0*/  UIMAD.WIDE.U32 UR6, UR20, UR8, URZ ;  /* 0x00000008140672a5 */ /* 0x002fe4000f8e00ff */
[----:B------:R-:W-:Y:S02]  /*17d0*/  UIMAD.WIDE.U32 UR4, UR24, UR11, URZ ;  /* 0x0000000b180472a5 */ /* 0x000fe4000f8e00ff */
[----:B--2---:R-:W-:Y:S02]  /*17e0*/  UISETP.NE.AND UP2, UPT, UR12, 0x1, UPT ;  /* 0x000000010c00788c */ /* 0x004fe4000bf45270 */
[----:B------:R-:W-:Y:S01]  /*17f0*/  UISETP.NE.AND UP1, UPT, UR10, 0x1, UPT ;  /* 0x000000010a00788c */ /* 0x000fe2000bf25270 */
[----:B------:R-:W-:-:S02]  /*1800*/  UMOV UR6, UR7 ;  /* 0x0000000700067c82 */ /* 0x000fc40008000000 */
[----:B------:R-:W-:Y:S01]  /*1810*/  UMOV UR4, UR5 ;  /* 0x0000000500047c82 */ /* 0x000fe20008000000 */
[----:B------:R-:W-:Y:S02]  /*1820*/  USHF.R.U32.HI UR6, URZ, UR9, UR6 ;  /* 0x00000009ff067299 */ /* 0x000fe40008011606 */
[----:B---3--:R-:W-:Y:S02]  /*1830*/  USHF.R.U32.HI UR4, URZ, UR13, UR4 ;  /* 0x0000000dff047299 */ /* 0x008fe40008011604 */
[----:B------:R-:W-:Y:S02]  /*1840*/  USEL UR5, UR20, UR6, !UP2 ;  /* 0x0000000614057287 */ /* 0x000fe4000d000000 */
[----:B------:R-:W-:-:S04]  /*1850*/  USEL UR4, UR24, UR4, !UP1 ;  /* 0x0000000418047287 */ /* 0x000fc8000c800000 */
[----:B------:R-:W-:Y:S02]  /*1860*/  UIADD3 UR6, UPT, UPT, UR5, -UR4, URZ ;  /* 0x8000000405067290 */ /* 0x000fe4000fffe0ff */
[----:B------:R-:W-:Y:S02]  /*1870*/  UIADD3 UR4, UPT, UPT, -UR5, UR4, URZ ;  /* 0x0000000405047290 */ /* 0x000fe4000fffe1ff */
[----:B------:R-:W-:Y:S02]  /*1880*/  UIMAD UR24, UR6, UR10, UR24 ;  /* 0x0000000a061872a4 */ /* 0x000fe4000f8e0218 */
[----:B------:R-:W-:-:S12]  /*1890*/  UIMAD UR20, UR4, UR12, UR20 ;  /* 0x0000000c041472a4 */ /* 0x000fd8000f8e0214 */
.L_x_20:
[----:B------:R-:W-:Y:S05]  /*18a0*/  BRA.U !UP5, `(.L_x_21) ;  /* 0x000000010d0c7547 */ /* 0x000fea000b800000 */
[----:B------:R-:W-:Y:S01]  /*18b0*/  UCGABAR_WAIT ;  /* 0x0000000000007dc7 */ /* 0x000fe20008000000 */
[----:B------:R-:W-:Y:S01]  /*18c0*/  CCTL.IVALL ;  /* 0x00000000ff00798f */ /* 0x000fe20002000000 */
[----:B------:R-:W-:Y:S05]  /*18d0*/  BRA `(.L_x_22) ;  /* 0x0000000000047947 */ /* 0x000fea0003800000 */
.L_x_21:
[----:B------:R-:W-:Y:S06]  /*18e0*/  BAR.SYNC.DEFER_BLOCKING 0x0 ;  /* 0x0000000000007b1d */ /* 0x000fec0000010000 */
.L_x_22:
[----:B------:R-:W-:Y:S05]  /*18f0*/  BRA.U UP0, `(.L_x_23) ;  /* 0x0000001900207547 */ /* 0x000fea000b800000 */
[----:B------:R-:W1:Y:S01]  /*1900*/  LDCU UR6, c[0x0][0x38c] ;  /* 0x00007180ff0677ac */ /* 0x000e620008000800 */
[----:B------:R-:W-:Y:S01]  /*1910*/  PLOP3.LUT P1, PT, PT, PT, UP3, 0x80, 0x8 ;  /* 0x000000000008781c */ /* 0x000fe20003f2f038 */
[----:B------:R-:W-:Y:S01]  /*1920*/  IMAD.MOV.U32 R12, RZ, RZ, 0x1 ;  /* 0x00000001ff0c7424 */ /* 0x000fe200078e00ff */
[----:B------:R-:W-:Y:S02]  /*1930*/  ISETP.NE.AND P2, PT, R0, RZ, P3 ;  /* 0x000000ff0000720c */ /* 0x000fe40001f45270 */
[----:B------:R-:W-:Y:S02]  /*1940*/  CS2R R10, SRZ ;  /* 0x00000000000a7805 */ /* 0x000fe4000001ff00 */
[----:B------:R-:W-:Y:S01]  /*1950*/  PLOP3.LUT P1, PT, P1, PT, PT, 0x8, 0x80 ;  /* 0x000000000080781c */ /* 0x000fe20000f2e170 */
[----:B------:R-:W-:Y:S01]  /*1960*/  IMAD.MOV.U32 R9, RZ, RZ, RZ ;  /* 0x000000ffff097224 */ /* 0x000fe200078e00ff */
[----:B------:R-:W2:Y:S01]  /*1970*/  LDCU UR38, c[0x0][0x370] ;  /* 0x00006e00ff2677ac */ /* 0x000ea20008000800 */
[----:B------:R-:W-:Y:S01]  /*1980*/  IMAD.MOV.U32 R8, RZ, RZ, 0x1 ;  /* 0x00000001ff087424 */ /* 0x000fe200078e00ff */
[----:B------:R-:W3:Y:S01]  /*1990*/  LDCU.64 UR26, c[0x0][0x348] ;  /* 0x00006900ff1a77ac */ /* 0x000ee20008000a00 */
[----:B------:R-:W-:Y:S01]  /*19a0*/  ULEA.HI UR42, UR22, UR44, URZ, 0x1a ;  /* 0x0000002c162a7291 */ /* 0x000fe2000f8fd0ff */
[----:B------:R-:W4:Y:S01]  /*19b0*/  LDCU UR37, c[0x0][0x374] ;  /* 0x00006e80ff2577ac */ /* 0x000f220008000800 */
[----:B-1----:R-:W-:-:S02]  /*19c0*/  UIADD3 UR5, UPT, UPT, UR6, 0x3f, URZ ;  /* 0x0000003f06057890 */ /* 0x002fc4000fffe0ff */
[----:B------:R-:W-:Y:S02]  /*19d0*/  UIADD3 UR48, UPT, UPT, UR6, 0x7e, URZ ;  /* 0x0000007e06307890 */ /* 0x000fe4000fffe0ff */
[----:B------:R-:W-:Y:S01]  /*19e0*/  USHF.R.S32.HI UR4, URZ, 0x1f, UR5 ;  /* 0x0000001fff047899 */ /* 0x000fe20008011405 */
[----:B------:R-:W-:-:S03]  /*19f0*/  UMOV UR7, URZ ;  /* 0x000000ff00077c82 */ /* 0x000fc60008000000 */
[----:B------:R-:W-:Y:S02]  /*1a00*/  ULEA.HI UR4, UR4, UR5, URZ, 0x6 ;  /* 0x0000000504047291 */ /* 0x000fe4000f8f30ff */
[----:B------:R-:W-:Y:S02]  /*1a10*/  UIADD3 UR5, UPT, UPT, UR6, -0x1, URZ ;  /* 0xffffffff06057890 */ /* 0x000fe4000fffe0ff */
[----:B------:R-:W-:Y:S02]  /*1a20*/  USHF.R.S32.HI UR40, URZ, 0x6, UR4 ;  /* 0x00000006ff287899 */ /* 0x000fe40008011404 */
[----:B------:R-:W-:Y:S02]  /*1a30*/  UISETP.GE.U32.AND UP1, UPT, UR5, -0x7f, UPT ;  /* 0xffffff810500788c */ /* 0x000fe4000bf26070 */
[----:B------:R-:W-:-:S04]  /*1a40*/  UISETP.LT.U32.AND UP0, UPT, UR40, 0xd, UPT ;  /* 0x0000000d2800788c */ /* 0x000fc8000bf01070 */
[----:B------:R-:W-:Y:S02]  /*1a50*/  USEL UR39, UR40, 0xd, UP0 ;  /* 0x0000000d28277887 */ /* 0x000fe40008000000 */
[----:B------:R-:W-:Y:S02]  /*1a60*/  UISETP.NE.AND UP0, UPT, UR25, URZ, UPT ;  /* 0x000000ff1900728c */ /* 0x000fe4000bf05270 */
[----:B------:R-:W-:Y:S02]  /*1a70*/  UIADD3 UR4, UPT, UPT, UR39, -0x1, URZ ;  /* 0xffffffff27047890 */ /* 0x000fe4000fffe0ff */
[----:B------:R-:W-:Y:S02]  /*1a80*/  @UP1 UIADD3 UR4, UPT, UPT, UR39, URZ, URZ ;  /* 0x000000ff27041290 */ /* 0x000fe4000fffe0ff */
[----:B------:R-:W-:Y:S02]  /*1a90*/  USEL UR23, UR46, 0x2, UP0 ;  /* 0x000000022e177887 */ /* 0x000fe40008000000 */
[----:B------:R-:W-:-:S02]  /*1aa0*/  UIADD3 UR43, UPT, UPT, UR40, -UR39, URZ ;  /* 0x80000027282b7290 */ /* 0x000fc4000fffe0ff */
[----:B------:R-:W-:Y:S02]  /*1ab0*/  UIADD3 UR25, UPT, UPT, UR4, 0x1, URZ ;  /* 0x0000000104197890 */ /* 0x000fe4000fffe0ff */
[----:B--234-:R-:W-:-:S12]  /*1ac0*/  UIADD3 UR41, UPT, UPT, -UR4, URZ, URZ ;  /* 0x000000ff04297290 */ /* 0x01cfd8000fffe1ff */
.L_x_43:
[----:B------:R-:W-:Y:S01]  /*1ad0*/  UISETP.NE.AND UP0, UPT, UR47, URZ, UPT ;  /* 0x000000ff2f00728c */ /* 0x000fe2000bf05270 */
[----:B------:R-:W1:Y:S08]  /*1ae0*/  S2UR UR47, SR_CgaCtaId ;  /* 0x00000000002f79c3 */ /* 0x000e700000008800 */
[----:B------:R-:W-:Y:S05]  /*1af0*/  BRA.U UP0, `(.L_x_24) ;  /* 0x0000000100347547 */ /* 0x000fea000b800000 */
[----:B------:R-:W2:Y:S01]  /*1b00*/  S2R R0, SR_CgaCtaId ;  /* 0x0000000000007919 */ /* 0x000ea20000008800 */
[----:B------:R-:W-:-:S04]  /*1b10*/  MOV R2, 0x400 ;  /* 0x0000040000027802 */ /* 0x000fc80000000f00 */
[----:B--2---:R-:W-:Y:S02]  /*1b20*/  LEA R0, R0, R2, 0x18 ;  /* 0x0000000200007211 */ /* 0x004fe400078ec0ff */
[----:B------:R-:W-:-:S03]  /*1b30*/  SHF.L.U32 R2, R8, 0x1f, RZ ;  /* 0x0000001f08027819 */ /* 0x000fc600000006ff */
[----:B------:R-:W-:-:S04]  /*1b40*/  IMAD R0, R9, 0x8, R0 ;  /* 0x0000000809007824 */ /* 0x000fc800078e0200 */
[----:B------:R-:W2:Y:S02]  /*1b50*/  SYNCS.PHASECHK.TRANS64.TRYWAIT P0, [R0+URZ+0x190], R2 ;  /* 0x00019002000075a7 */ /* 0x000ea400080011ff */
[----:B--2---:R-:W-:Y:S05]  /*1b60*/  @!P0 BRA `(.L_x_25) ;  /* 0x0000007800348947 */ /* 0x004fea0003800000 */
.L_x_159:
[----:B------:R-:W-:Y:S01]  /*1b70*/  VIADD R9, R9, 0x1 ;  /* 0x0000000109097836 */ /* 0x000fe20000000000 */
[----:B------:R2:W-:Y:S04]  /*1b80*/  SYNCS.ARRIVE.TRANS64.A1T0 RZ, [R0+URZ+0x180], RZ ;  /* 0x000180ff00ff79a7 */ /* 0x0005e800081000ff */
[----:B------:R-:W-:-:S04]  /*1b90*/  ISETP.NE.AND P0, PT, R9, 0x2, PT ;  /* 0x000000020900780c */ /* 0x000fc80003f05270 */
[----:B------:R-:W-:Y:S02]  /*1ba0*/  SEL R9, R9, RZ, P0 ;  /* 0x000000ff09097207 */ /* 0x000fe40000000000 */
[----:B--2---:R-:W-:-:S04]  /*1bb0*/  SEL R0, RZ, 0x1, P0 ;  /* 0x00000001ff007807 */ /* 0x004fc80000000000 */
[----:B------:R-:W-:-:S07]  /*1bc0*/  LOP3.LUT R8, R8, R0, RZ, 0x3c, !PT ;  /* 0x0000000008087212 */ /* 0x000fce00078e3cff */
.L_x_24:
[----:B------:R-:W-:Y:S01]  /*1bd0*/  UMOV UR6, 0x400 ;  /* 0x0000040000067882 */ /* 0x000fe20000000000 */
[----:B------:R-:W-:Y:S01]  /*1be0*/  SHF.L.U32 R0, R12, 0x1f, RZ ;  /* 0x0000001f0c007819 */ /* 0x000fe200000006ff */
[----:B-1----:R-:W-:Y:S02]  /*1bf0*/  ULEA UR6, UR47, UR6, 0x18 ;  /* 0x000000062f067291 */ /* 0x002fe4000f8ec0ff */
[----:B------:R-:W-:Y:S02]  /*1c00*/  UISETP.GE.U32.AND UP0, UPT, UR48, 0x7f, UPT ;  /* 0x0000007f3000788c */ /* 0x000fe4000bf06070 */
[----:B------:R-:W-:Y:S02]  /*1c10*/  ULEA UR4, UR7, UR6, 0x3 ;  /* 0x0000000607047291 */ /* 0x000fe4000f8e18ff */
[----:B------:R-:W-:Y:S01]  /*1c20*/  ULEA UR11, UR24, UR44, 0x7 ;  /* 0x0000002c180b7291 */ /* 0x000fe2000f8e38ff */
[----:B------:R-:W-:-:S06]  /*1c30*/  UMOV UR13, URZ ;  /* 0x000000ff000d7c82 */ /* 0x000fcc0008000000 */
[----:B------:R1:W2:Y:S01]  /*1c40*/  SYNCS.PHASECHK.TRANS64.TRYWAIT P0, [UR4+0x68], R0 ;  /* 0x00006800ff0075a7 */ /* 0x0002a20008001104 */
[----:B------:R-:W-:-:S04]  /*1c50*/  ULEA.HI UR4, UR20, UR20, URZ, 0x1 ;  /* 0x0000001414047291 */ /* 0x000fc8000f8f08ff */
[----:B------:R-:W-:-:S04]  /*1c60*/  USHF.L.U32 UR4, UR4, 0x6, URZ ;  /* 0x0000000604047899 */ /* 0x000fc800080006ff */
[----:B------:R-:W-:-:S04]  /*1c70*/  ULOP3.LUT UR35, UR4, 0xffffff80, URZ, 0xc0, !UPT ;  /* 0xffffff8004237892 */ /* 0x000fc8000f8ec0ff */
[----:B------:R-:W-:Y:S01]  /*1c80*/  UIADD3 UR35, UPT, UPT, UR42, UR35, URZ ;  /* 0x000000232a237290 */ /* 0x000fe2000fffe0ff */
[----:B------:R-:W-:Y:S11]  /*1c90*/  BRA.U !UP0, `(.L_x_26) ;  /* 0x0000000108c47547 */ /* 0x000ff6000b800000 */
[----:B------:R-:W-:Y:S01]  /*1ca0*/  UMOV UR16, UR41 ;  /* 0x0000002900107c82 */ /* 0x000fe20008000000 */
[----:B------:R-:W-:Y:S01]  /*1cb0*/  UMOV UR4, UR7 ;  /* 0x0000000700047c82 */ /* 0x000fe20008000000 */
[----:B------:R-:W-:-:S05]  /*1cc0*/  UMOV UR34, URZ ;  /* 0x000000ff00227c82 */ /* 0x000fca0008000000 */
.L_x_32:
[----:B------:R-:W-:Y:S01]  /*1cd0*/  ULEA UR33, UR4, UR6, 0x3 ;  /* 0x0000000604217291 */ /* 0x000fe2000f8e18ff */
[----:B------:R-:W-:Y:S01]  /*1ce0*/  @P3 MOV R2, 0x8000 ;  /* 0x0000800000023802 */ /* 0x000fe20000000f00 */
[----:B--234-:R-:W-:Y:S10]  /*1cf0*/  @P0 BRA `(.L_x_27) ;  /* 0x00000000000c0947 */ /* 0x01cff40003800000 */
[----:B------:R-:W-:-:S04]  /*1d00*/  SHF.L.U32 R3, R12, 0x1f, RZ ;  /* 0x0000001f0c037819 */ /* 0x000fc800000006ff */
[----:B------:R-:W2:Y:S02]  /*1d10*/  SYNCS.PHASECHK.TRANS64.TRYWAIT P0, [UR33+0x68], R3 ;  /* 0x00006803ff0075a7 */ /* 0x000ea40008001121 */
[----:B--2---:R-:W-:Y:S05]  /*1d20*/  @!P0 BRA `(.L_x_28) ;  /* 0x0000007400d88947 */ /* 0x004fea0003800000 */
.L_x_27:
[----:B------:R2:W-:Y:S01]  /*1d30*/  @P3 SYNCS.ARRIVE.TRANS64 RZ, [UR33], R2 ;  /* 0x00000002ffff39a7 */ /* 0x0005e20008000021 */
[----:B------:R-:W-:Y:S02]  /*1d40*/  ULOP3.LUT UR5, UR23, 0x2, URZ, 0xfc, !UPT ;  /* 0x0000000217057892 */ /* 0x000fe4000f8efcff */
[----:B------:R-:W-:Y:S02]  /*1d50*/  UIADD3 UR16, UPT, UPT, UR16, 0x1, URZ ;  /* 0x0000000110107890 */ /* 0x000fe4000fffe0ff */
[----:B------:R-:W-:Y:S02]  /*1d60*/  UISETP.NE.AND UP0, UPT, UR5, 0x2, UPT ;  /* 0x000000020500788c */ /* 0x000fe4000bf05270 */
[----:B------:R-:W-:-:S07]  /*1d70*/  UISETP.NE.AND UP2, UPT, UR16, 0x1, UPT ;  /* 0x000000011000788c */ /* 0x000fce000bf45270 */
[----:B------:R-:W-:Y:S05]  /*1d80*/  BRA.U UP0, `(.L_x_29) ;  /* 0x0000000100047547 */ /* 0x000fea000b800000 */
[----:B------:R-:W-:Y:S05]  /*1d90*/  BPT.TRAP 0x1 ;  /* 0x000000040000795c */ /* 0x000fea0000300000 */
.L_x_29:
[----:B------:R-:W-:Y:S04]  /*1da0*/  BSSY.RECONVERGENT B0, `(.L_x_30) ;  /* 0x0000003000007945 */ /* 0x000fe80003800200 */
[----:B------:R-:W-:Y:S05]  /*1db0*/  @!P2 BRA `(.L_x_31) ;  /* 0x000000000004a947 */ /* 0x000fea0003800000 */
[----:B------:R-:W-:Y:S05]  /*1dc0*/  BPT.TRAP 0x1 ;  /* 0x000000040000795c */ /* 0x000fea0000300000 */
.L_x_31:
[----:B------:R-:W-:Y:S05]  /*1dd0*/  BSYNC.RECONVERGENT B0 ;  /* 0x0000000000007941 */ /* 0x000fea0003800200 */
.L_x_30:
[----:B------:R-:W-:Y:S02]  /*1de0*/  UIADD3 UR5, UPT, UPT, UR4, 0x1, URZ ;  /* 0x0000000104057890 */ /* 0x000fe4000fffe0ff */
[----:B------:R-:W-:Y:S02]  /*1df0*/  UIADD3 UR14, UP1, UPT, UR26, 0x80, URZ ;  /* 0x000000801a0e7890 */ /* 0x000fe4000ff3e0ff */
[----:B------:R-:W-:Y:S02]  /*1e00*/  UISETP.NE.AND UP0, UPT, UR5, 0xd, UPT ;  /* 0x0000000d0500788c */ /* 0x000fe4000bf05270 */
[----:B------:R-:W-:Y:S02]  /*1e10*/  ULOP3.LUT UR33, UR33, 0xfefffff8, URZ, 0xc0, !UPT ;  /* 0xfefffff821217892 */ /* 0x000fe4000f8ec0ff */
[----:B------:R-:W-:Y:S02]  /*1e20*/  USEL UR8, URZ, 0x1, UP0 ;  /* 0x00000001ff087887 */ /* 0x000fe40008000000 */
[----:B------:R-:W-:-:S02]  /*1e30*/  USEL UR7, UR5, URZ, UP0 ;  /* 0x000000ff05077287 */ /* 0x000fc40008000000 */
[----:B------:R-:W-:Y:S02]  /*1e40*/  UIADD3.X UR15, UPT, UPT, URZ, UR27, URZ, UP1, !UPT ;  /* 0x0000001bff0f7290 */ /* 0x000fe40008ffe4ff */
[----:B------:R-:W-:Y:S01]  /*1e50*/  ULEA UR5, UR7, UR6, 0x3 ;  /* 0x0000000607057291 */ /* 0x000fe2000f8e18ff */
[----:B------:R-:W-:Y:S01]  /*1e60*/  LOP3.LUT R12, R12, UR8, RZ, 0x3c, !PT ;  /* 0x000000080c0c7c12 */ /* 0x000fe2000f8e3cff */
[----:B------:R-:W-:Y:S02]  /*1e70*/  USHF.L.U32 UR8, UR4, 0xd, URZ ;  /* 0x0000000d04087899 */ /* 0x000fe400080006ff */
[----:B------:R-:W-:Y:S01]  /*1e80*/  UIADD3 UR4, UP0, UPT, UR26, 0x180, URZ ;  /* 0x000001801a047890 */ /* 0x000fe2000ff1e0ff */
[----:B-1----:R-:W-:Y:S01]  /*1e90*/  SHF.L.U32 R0, R12, 0x1f, RZ ;  /* 0x0000001f0c007819 */ /* 0x002fe200000006ff */
[----:B------:R-:W-:Y:S02]  /*1ea0*/  ULEA UR32, UR22, UR8, 0x1 ;  /* 0x0000000816207291 */ /* 0x000fe4000f8e08ff */
[----:B------:R-:W-:Y:S01]  /*1eb0*/  UPRMT UR13, URZ, 0x5410, UR21 ;  /* 0x00005410ff0d7896 */ /* 0x000fe20008000015 */
[----:B------:R3:W4:Y:S01]  /*1ec0*/  SYNCS.PHASECHK.TRANS64.TRYWAIT P0, [UR5+0x68], R0 ;  /* 0x00006800ff0075a7 */ /* 0x0007220008001105 */
[----:B------:R-:W-:-:S02]  /*1ed0*/  UIADD3 UR32, UPT, UPT, UR6, 0x4300, UR32 ;  /* 0x0000430006207890 */ /* 0x000fc4000fffe020 */
[----:B------:R-:W-:Y:S02]  /*1ee0*/  UIADD3 UR8, UPT, UPT, UR6, 0x1e300, UR8 ;  /* 0x0001e30006087890 */ /* 0x000fe4000fffe008 */
[----:B------:R-:W-:Y:S01]  /*1ef0*/  UIADD3.X UR5, UPT, UPT, URZ, UR27, URZ, UP0, !UPT ;  /* 0x0000001bff057290 */ /* 0x000fe200087fe4ff */
[----:B------:R-:W-:Y:S01]  /*1f00*/  UMOV UR18, 0x0 ;  /* 0x0000000000127882 */ /* 0x000fe20000000000 */
[----:B------:R-:W-:Y:S01]  /*1f10*/  UMOV UR19, 0x10000000 ;  /* 0x1000000000137882 */ /* 0x000fe20000000000 */
[----:B------:R-:W-:Y:S01]  /*1f20*/  UMOV UR10, UR34 ;  /* 0x00000022000a7c82 */ /* 0x000fe20008000000 */
[----:B------:R-:W-:Y:S01]  /*1f30*/  UMOV UR12, UR36 ;  /* 0x00000024000c7c82 */ /* 0x000fe20008000000 */
[----:B------:R-:W-:Y:S01]  /*1f40*/  UMOV UR9, UR33 ;  /* 0x0000002100097c82 */ /* 0x000fe20008000000 */
[----:B------:R1:W-:Y:S03]  /*1f50*/  UTMALDG.3D.MULTICAST.2CTA [UR32], [UR14], UR13, desc[UR18] ;  /* 0x000012200e0073b4 */ /* 0x0003e6000821180d */
[----:B------:R2:W-:Y:S01]  /*1f60*/  UTMALDG.3D.2CTA [UR8], [UR4], desc[UR18] ;  /* 0x00001208040075b4 */ /* 0x0005e20008211000 */
[----:B-1----:R-:W-:Y:S01]  /*1f70*/  UIADD3 UR34, UPT, UPT, UR34, 0x40, URZ ;  /* 0x0000004022227890 */ /* 0x002fe2000fffe0ff */
[----:B------:R-:W-:Y:S01]  /*1f80*/  UMOV UR13, UR25 ;  /* 0x00000019000d7c82 */ /* 0x000fe20008000000 */
[----:B--2---:R-:W-:Y:S01]  /*1f90*/  UMOV UR4, UR7 ;  /* 0x0000000700047c82 */ /* 0x004fe20008000000 */
[----:B------:R-:W-:Y:S09]  /*1fa0*/  BRA.U UP2, `(.L_x_32) ;  /* 0xfffffffd02487547 */ /* 0x000ff2000b83ffff */
.L_x_26:
[----:B------:R-:W-:Y:S01]  /*1fb0*/  ULEA UR4, UR7, UR6, 0x3 ;  /* 0x0000000607047291 */ /* 0x000fe2000f8e18ff */
[----:B-1-3--:R-:W-:Y:S01]  /*1fc0*/  SHF.L.U32 R0, R12, 0x1f, RZ ;  /* 0x0000001f0c007819 */ /* 0x00afe200000006ff */
[----:B------:R-:W-:Y:S01]  /*1fd0*/  @!P1 SYNCS.ARRIVE.TRANS64.A1T0 RZ, [UR6+0x118], RZ ;  /* 0x000118ffffff99a7 */ /* 0x000fe20008100006 */
[----:B------:R-:W-:-:S06]  /*1fe0*/  UISETP.GT.AND UP0, UPT, UR40, UR39, UPT ;  /* 0x000000272800728c */ /* 0x000fcc000bf04270 */
[----:B--2-4-:R1:W2:Y:S03]  /*1ff0*/  SYNCS.PHASECHK.TRANS64.TRYWAIT P0, [UR4+0x68], R0 ;  /* 0x00006800ff0075a7 */ /* 0x0142a60008001104 */
[----:B------:R-:W-:Y:S05]  /*2000*/  BRA.U !UP0, `(.L_x_33) ;  /* 0x0000000108c47547 */ /* 0x000fea000b800000 */
[----:B------:R-:W-:Y:S01]  /*2010*/  UIADD3 UR24, UPT, UPT, UR43, UR13, URZ ;  /* 0x0000000d2b187290 */ /* 0x000fe2000fffe0ff */
[----:B------:R-:W-:-:S11]  /*2020*/  UMOV UR4, UR7 ;  /* 0x0000000700047c82 */ /* 0x000fd60008000000 */
.L_x_39:
[----:B------:R-:W-:Y:S01]  /*2030*/  ULEA UR17, UR4, UR6, 0x3 ;  /* 0x0000000604117291 */ /* 0x000fe2000f8e18ff */
[----:B--2---:R-:W-:Y:S01]  /*2040*/  @P3 MOV R2, 0x8000 ;  /* 0x0000800000023802 */ /* 0x004fe20000000f00 */
[----:B--2-4-:R-:W-:Y:S10]  /*2050*/  @P0 BRA `(.L_x_34) ;  /* 0x00000000000c0947 */ /* 0x014ff40003800000 */
[----:B------:R-:W-:-:S04]  /*2060*/  SHF.L.U32 R3, R12, 0x1f, RZ ;  /* 0x0000001f0c037819 */ /* 0x000fc800000006ff */
[----:B------:R-:W2:Y:S02]  /*2070*/  SYNCS.PHASECHK.TRANS64.TRYWAIT P0, [UR17+0x68], R3 ;  /* 0x00006803ff0075a7 */ /* 0x000ea40008001111 */
[----:B--2---:R-:W-:Y:S05]  /*2080*/  @!P0 BRA `(.L_x_35) ;  /* 0x0000007400188947 */ /* 0x004fea0003800000 */
.L_x_34:
[----:B------:R2:W-:Y:S01]  /*2090*/  @P3 SYNCS.ARRIVE.TRANS64 RZ, [UR17], R2 ;  /* 0x00000002ffff39a7 */ /* 0x0005e20008000011 */
[----:B------:R-:W-:-:S04]  /*20a0*/  ULOP3.LUT UR5, UR23, 0x2, URZ, 0xfc, !UPT ;  /* 0x0000000217057892 */ /* 0x000fc8000f8efcff */
[----:B------:R-:W-:-:S09]  /*20b0*/  UISETP.NE.AND UP0, UPT, UR5, 0x2, UPT ;  /* 0x000000020500788c */ /* 0x000fd2000bf05270 */
[----:B------:R-:W-:Y:S05]  /*20c0*/  BRA.U UP0, `(.L_x_36) ;  /* 0x0000000100047547 */ /* 0x000fea000b800000 */
[----:B------:R-:W-:Y:S05]  /*20d0*/  BPT.TRAP 0x1 ;  /* 0x000000040000795c */ /* 0x000fea0000300000 */
.L_x_36:
[----:B------:R-:W-:Y:S04]  /*20e0*/  BSSY.RECONVERGENT B0, `(.L_x_37) ;  /* 0x0000003000007945 */ /* 0x000fe80003800200 */
[----:B------:R-:W-:Y:S05]  /*20f0*/  @!P2 BRA `(.L_x_38) ;  /* 0x000000000004a947 */ /* 0x000fea0003800000 */
[----:B------:R-:W-:Y:S05]  /*2100*/  BPT.TRAP 0x1 ;  /* 0x000000040000795c */ /* 0x000fea0000300000 */
.L_x_38:
[----:B------:R-:W-:Y:S05]  /*2110*/  BSYNC.RECONVERGENT B0 ;  /* 0x0000000000007941 */ /* 0x000fea0003800200 */
.L_x_37:
[----:B------:R-:W-:Y:S02]  /*2120*/  UIADD3 UR5, UPT, UPT, UR4, 0x1, URZ ;  /* 0x0000000104057890 */ /* 0x000fe4000fffe0ff */
[----:B------:R-:W-:Y:S02]  /*2130*/  USHF.L.U32 UR18, UR13, 0x6, URZ ;  /* 0x000000060d127899 */ /* 0x000fe400080006ff */
[----:B------:R-:W-:Y:S02]  /*2140*/  UISETP.NE.AND UP0, UPT, UR5, 0xd, UPT ;  /* 0x0000000d0500788c */ /* 0x000fe4000bf05270 */
[----:B------:R-:W-:Y:S02]  /*2150*/  ULOP3.LUT UR17, UR17, 0xfefffff8, URZ, 0xc0, !UPT ;  /* 0xfefffff811117892 */ /* 0x000fe4000f8ec0ff */
[----:B------:R-:W-:Y:S02]  /*2160*/  USEL UR8, URZ, 0x1, UP0 ;  /* 0x00000001ff087887 */ /* 0x000fe40008000000 */
[----:B------:R-:W-:-:S02]  /*2170*/  USEL UR7, UR5, URZ, UP0 ;  /* 0x000000ff05077287 */ /* 0x000fc40008000000 */
[----:B------:R-:W-:Y:S02]  /*2180*/  UIADD3 UR14, UP0, UPT, UR26, 0x180, URZ ;  /* 0x000001801a0e7890 */ /* 0x000fe4000ff1e0ff */
        /* <DEDUP_REMOVED lines=9> */
[----:B------:R-:W-:Y:S02]  /*2220*/  UIADD3.X UR5, UPT, UPT, URZ, UR27, URZ, UP1, !UPT ;  /* 0x0000001bff057290 */ /* 0x000fe40008ffe4ff */
[----:B------:R-:W-:Y:S02]  /*2230*/  UIADD3 UR8, UPT, UPT, UR6, 0x1e300, UR8 ;  /* 0x0001e30006087890 */ /* 0x000fe4000fffe008 */
[----:B------:R-:W-:Y:S01]  /*2240*/  UIADD3.X UR15, UPT, UPT, URZ, UR27, URZ, UP0, !UPT ;  /* 0x0000001bff0f7290 */ /* 0x000fe200087fe4ff */
[----:B------:R-:W-:Y:S01]  /*2250*/  UMOV UR28, 0x0 ;  /* 0x00000000001c7882 */ /* 0x000fe20000000000 */
[----:B------:R-:W-:Y:S01]  /*2260*/  UMOV UR29, 0x10000000 ;  /* 0x10000000001d7882 */ /* 0x000fe20000000000 */
[----:B------:R-:W-:Y:S01]  /*2270*/  UMOV UR19, UR35 ;  /* 0x0000002300137c82 */ /* 0x000fe20008000000 */
[----:B------:R-:W-:Y:S01]  /*2280*/  UMOV UR20, UR36 ;  /* 0x0000002400147c82 */ /* 0x000fe20008000000 */
[----:B------:R-:W-:Y:S01]  /*2290*/  UMOV UR12, UR36 ;  /* 0x00000024000c7c82 */ /* 0x000fe20008000000 */
[----:B------:R1:W-:Y:S01]  /*22a0*/  UTMALDG.3D.MULTICAST.2CTA [UR16], [UR4], UR10, desc[UR28] ;  /* 0x00001c10040073b4 */ /* 0x0003e2000821180a */
[----:B------:R-:W-:Y:S01]  /*22b0*/  UMOV UR9, UR17 ;  /* 0x0000001100097c82 */ /* 0x000fe20008000000 */
[----:B------:R-:W-:-:S04]  /*22c0*/  UIADD3 UR13, UPT, UPT, UR13, 0x1, URZ ;  /* 0x000000010d0d7890 */ /* 0x000fc8000fffe0ff */
[----:B------:R-:W-:Y:S01]  /*22d0*/  UISETP.NE.AND UP0, UPT, UR13, UR24, UPT ;  /* 0x000000180d00728c */ /* 0x000fe2000bf05270 */
[----:B-1----:R-:W-:Y:S01]  /*22e0*/  UMOV UR10, UR18 ;  /* 0x00000012000a7c82 */ /* 0x002fe20008000000 */
[----:B------:R-:W-:Y:S01]  /*22f0*/  UMOV UR4, UR7 ;  /* 0x0000000700047c82 */ /* 0x000fe20008000000 */
[----:B------:R3:W-:Y:S06]  /*2300*/  UTMALDG.3D.2CTA [UR8], [UR14], desc[UR28] ;  /* 0x00001c080e0075b4 */ /* 0x0007ec0008211000 */
[----:B---3--:R-:W-:Y:S05]  /*2310*/  BRA.U UP0, `(.L_x_39) ;  /* 0xfffffffd00447547 */ /* 0x008fea000b83ffff */
.L_x_33:
[C---:B------:R-:W-:Y:S01]  /*2320*/  LEA R3, R11.reuse, UR6, 0x3 ;  /* 0x000000060b037c11 */ /* 0x040fe2000f8e18ff */
[----:B------:R-:W-:Y:S01]  /*2330*/  NOP ;  /* 0x0000000000007918 */ /* 0x000fe20000000000 */
[----:B-1----:R-:W-:Y:S02]  /*2340*/  SHF.L.U32 R0, R10, 0x1f, RZ ;  /* 0x0000001f0a007819 */ /* 0x002fe400000006ff */
[----:B------:R-:W-:Y:S02]  /*2350*/  LEA R4, R11, UR6, 0x4 ;  /* 0x000000060b047c11 */ /* 0x000fe4000f8e20ff */
[----:B--2-4-:R-:W1:Y:S02]  /*2360*/  SYNCS.PHASECHK.TRANS64.TRYWAIT P0, [R3+URZ+0x120], R0 ;  /* 0x00012000030075a7 */ /* 0x014e6400080011ff */
[----:B-1----:R-:W-:Y:S05]  /*2370*/  @!P0 BRA `(.L_x_40) ;  /* 0x0000007000748947 */ /* 0x002fea0003800000 */
.L_x_162:
[----:B------:R-:W2:Y:S01]  /*2380*/  LDS.128 R4, [R4+0x1b0] ;  /* 0x0001b00004047984 */ /* 0x000ea20000000c00 */
[----:B------:R-:W-:Y:S01]  /*2390*/  UISETP.GE.AND UP0, UPT, UR45, 0x1, UPT ;  /* 0x000000012d00788c */ /* 0x000fe2000bf06270 */
[----:B------:R-:W-:Y:S01]  /*23a0*/  @!PT LDS RZ, [RZ] ;  /* 0x00000000fffff984 */ /* 0x000fe20000000800 */
[----:B------:R-:W-:Y:S01]  /*23b0*/  @!PT LDS RZ, [RZ] ;  /* 0x00000000fffff984 */ /* 0x000fe20000000800 */
[----:B------:R-:W-:Y:S01]  /*23c0*/  @!PT LDS RZ, [RZ] ;  /* 0x00000000fffff984 */ /* 0x000fe20000000800 */
[----:B------:R-:W-:Y:S01]  /*23d0*/  @!PT LDS RZ, [RZ] ;  /* 0x00000000fffff984 */ /* 0x000fe20000000800 */
[----:B------:R3:W-:Y:S06]  /*23e0*/  MEMBAR.ALL.CTA ;  /* 0x0000000000007992 */ /* 0x0007ec0000008000 */
[----:B---3--:R-:W3:Y:S01]  /*23f0*/  FENCE.VIEW.ASYNC.S ;  /* 0x00000000000073c6 */ /* 0x008ee20000000000 */
[----:B--2---:R-:W-:-:S13]  /*2400*/  LOP3.LUT P0, RZ, R6, 0x1, RZ, 0xc0, !PT ;  /* 0x0000000106ff7812 */ /* 0x004fda000780c0ff */
[----:B---3--:R-:W-:Y:S01]  /*2410*/  VOTEU.ANY UP1, P0 ;  /* 0x0000000000ff7886 */ /* 0x008fe20000020100 */
[----:B------:R-:W-:-:S13]  /*2420*/  PLOP3.LUT P0, PT, PT, PT, UP1, 0x80, 0x8 ;  /* 0x000000000008781c */ /* 0x000fda0003f0f018 */
[----:B-1----:R-:W-:Y:S02]  /*2430*/  @P0 LOP3.LUT R0, R5, 0xffff, RZ, 0xc0, !PT ;  /* 0x0000ffff05000812 */ /* 0x002fe400078ec0ff */
[----:B------:R-:W-:Y:S02]  /*2440*/  @P0 MOV R2, R4 ;  /* 0x0000000400020202 */ /* 0x000fe40000000f00 */
[----:B------:R-:W-:Y:S01]  /*2450*/  @P0 R2UR UR5, R0 ;  /* 0x00000000000502ca */ /* 0x000fe200000e0000 */
[----:B------:R-:W-:Y:S01]  /*2460*/  VIADD R0, R3, 0x130 ;  /* 0x0000013003007836 */ /* 0x000fe20000000000 */
[----:B------:R-:W-:Y:S02]  /*2470*/  @P0 SHF.R.U32.HI R4, RZ, 0x10, R5 ;  /* 0x00000010ff040819 */ /* 0x000fe40000011605 */
[----:B------:R-:W-:Y:S02]  /*2480*/  @P0 R2UR UR8, R2 ;  /* 0x00000000020802ca */ /* 0x000fe400000e0000 */
[----:B------:R-:W-:-:S02]  /*2490*/  PRMT R0, RZ, 0x654, R0 ;  /* 0x00000654ff007816 */ /* 0x000fc40000000000 */
[----:B------:R-:W-:Y:S02]  /*24a0*/  @P0 R2UR UR4, R4 ;  /* 0x00000000040402ca */ /* 0x000fe400000e0000 */
[----:B------:R1:W-:Y:S03]  /*24b0*/  SYNCS.ARRIVE.TRANS64.RED.A1T0 RZ, [R0+URZ], RZ ;  /* 0x000000ff00ff79a7 */ /* 0x0003e600081004ff */
[----:B------:R-:W-:-:S04]  /*24c0*/  @UP1 UMOV UR30, UR5 ;  /* 0x00000005001e1c82 */ /* 0x000fc80008000000 */
[----:B------:R-:W-:-:S04]  /*24d0*/  @UP1 UMOV UR31, UR8 ;  /* 0x00000008001f1c82 */ /* 0x000fc80008000000 */
[----:B------:R-:W-:Y:S01]  /*24e0*/  @UP1 UMOV UR36, UR4 ;  /* 0x0000000400241c82 */ /* 0x000fe20008000000 */
[----:B------:R-:W-:Y:S05]  /*24f0*/  BRA.U !UP0, `(.L_x_41) ;  /* 0x0000000108d47547 */ /* 0x000fea000b800000 */
[----:B------:R-:W2:Y:S01]  /*2500*/  LDCU.128 UR12, c[0x0][0xb10] ;  /* 0x00016200ff0c77ac */ /* 0x000ea20008000c00 */
[----:B------:R-:W3:Y:S01]  /*2510*/  LDCU UR24, c[0x0][0xb20] ;  /* 0x00016400ff1877ac */ /* 0x000ee20008000800 */
[----:B------:R-:W4:Y:S01]  /*2520*/  LDCU UR20, c[0x0][0xb0c] ;  /* 0x00016180ff1477ac */ /* 0x000f220008000800 */
[----:B------:R-:W1:Y:S01]  /*2530*/  LDCU.64 UR10, c[0x0][0xb28] ;  /* 0x00016500ff0a77ac */ /* 0x000e620008000a00 */
[----:B------:R-:W-:Y:S02]  /*2540*/  UISETP.NE.AND UP3, UPT, UR45, 0x1, UPT ;  /* 0x000000012d00788c */ /* 0x000fe4000bf65270 */
[----:B--2---:R-:W-:Y:S02]  /*2550*/  UIMAD.WIDE.U32 UR8, UR37, UR15, URZ ;  /* 0x0000000f250872a5 */ /* 0x004fe4000f8e00ff */
[----:B------:R-:W-:Y:S02]  /*2560*/  UIMAD.WIDE.U32 UR4, UR38, UR12, URZ ;  /* 0x0000000c260472a5 */ /* 0x000fe4000f8e00ff */
[----:B------:R-:W-:-:S02]  /*2570*/  UISETP.NE.AND UP0, UPT, UR14, 0x1, UPT ;  /* 0x000000010e00788c */ /* 0x000fc4000bf05270 */
[----:B------:R-:W-:Y:S01]  /*2580*/  UIMAD.WIDE.U32 UR28, UR30, UR15, URZ ;  /* 0x0000000f1e1c72a5 */ /* 0x000fe2000f8e00ff */
[----:B------:R-:W-:Y:S02]  /*2590*/  UMOV UR8, UR9 ;  /* 0x0000000900087c82 */ /* 0x000fe40008000000 */
[----:B------:R-:W-:Y:S01]  /*25a0*/  UMOV UR4, UR5 ;  /* 0x0000000500047c82 */ /* 0x000fe20008000000 */
[----:B---3--:R-:W-:Y:S02]  /*25b0*/  USHF.R.U32.HI UR8, URZ, UR24, UR8 ;  /* 0x00000018ff087299 */ /* 0x008fe40008011608 */
[----:B----4-:R-:W-:Y:S02]  /*25c0*/  UISETP.NE.AND UP2, UPT, UR20, 0x1, UPT ;  /* 0x000000011400788c */ /* 0x010fe4000bf45270 */
[----:B------:R-:W-:Y:S02]  /*25d0*/  USHF.R.U32.HI UR4, URZ, UR13, UR4 ;  /* 0x0000000dff047299 */ /* 0x000fe40008011604 */
[----:B------:R-:W-:-:S02]  /*25e0*/  USEL UR5, UR37, UR8, !UP0 ;  /* 0x0000000825057287 */ /* 0x000fc4000c000000 */
[----:B------:R-:W-:Y:S02]  /*25f0*/  USEL UR8, UR38, UR4, !UP2 ;  /* 0x0000000426087287 */ /* 0x000fe4000d000000 */
[----:B-1----:R-:W-:Y:S01]  /*2600*/  UIMAD.WIDE.U32 UR16, UR5, UR10, URZ ;  /* 0x0000000a051072a5 */ /* 0x002fe2000f8e00ff */
[----:B------:R-:W-:Y:S01]  /*2610*/  UMOV UR4, UR29 ;  /* 0x0000001d00047c82 */ /* 0x000fe20008000000 */
[----:B------:R-:W-:Y:S02]  /*2620*/  UIMAD.WIDE.U32 UR18, UR31, UR12, URZ ;  /* 0x0000000c1f1272a5 */ /* 0x000fe4000f8e00ff */
[----:B------:R-:W-:-:S03]  /*2630*/  UIMAD.WIDE.U32 UR28, UR8, UR10, URZ ;  /* 0x0000000a081c72a5 */ /* 0x000fc6000f8e00ff */
[----:B------:R-:W-:Y:S01]  /*2640*/  UMOV UR16, UR17 ;  /* 0x0000001100107c82 */ /* 0x000fe20008000000 */
[----:B------:R-:W-:Y:S02]  /*2650*/  USHF.R.U32.HI UR4, URZ, UR24, UR4 ;  /* 0x00000018ff047299 */ /* 0x000fe40008011604 */
[----:B------:R-:W-:Y:S01]  /*2660*/  @UP3 USHF.R.U32.HI UR5, URZ, UR11, UR16 ;  /* 0x0000000bff053299 */ /* 0x000fe20008011610 */
[----:B------:R-:W-:Y:S01]  /*2670*/  UMOV UR18, UR19 ;  /* 0x0000001300127c82 */ /* 0x000fe20008000000 */
[----:B------:R-:W-:Y:S01]  /*2680*/  UMOV UR28, UR29 ;  /* 0x0000001d001c7c82 */ /* 0x000fe20008000000 */
[----:B------:R-:W-:Y:S02]  /*2690*/  USHF.R.U32.HI UR13, URZ, UR13, UR18 ;  /* 0x0000000dff0d7299 */ /* 0x000fe40008011612 */
[----:B------:R-:W-:Y:S02]  /*26a0*/  USEL UR4, UR30, UR4, !UP0 ;  /* 0x000000041e047287 */ /* 0x000fe4000c000000 */
[----:B------:R-:W-:-:S02]  /*26b0*/  @UP3 USHF.R.U32.HI UR8, URZ, UR11, UR28 ;  /* 0x0000000bff083299 */ /* 0x000fc4000801161c */
[----:B------:R-:W-:Y:S02]  /*26c0*/  UIMAD UR9, UR45, UR5, URZ ;  /* 0x000000052d0972a4 */ /* 0x000fe4000f8e02ff */
[----:B------:R-:W-:Y:S02]  /*26d0*/  USEL UR5, UR31, UR13, !UP2 ;  /* 0x0000000d1f057287 */ /* 0x000fe4000d000000 */
[----:B------:R-:W-:Y:S02]  /*26e0*/  UIMAD UR12, UR45, UR8, URZ ;  /* 0x000000082d0c72a4 */ /* 0x000fe4000f8e02ff */
[----:B------:R-:W-:Y:S02]  /*26f0*/  UISETP.GE.AND UP0, UPT, UR4, UR9, UPT ;  /* 0x000000090400728c */ /* 0x000fe4000bf06270 */
[----:B------:R-:W-:Y:S02]  /*2700*/  UIMAD.WIDE.U32 UR16, UR4, UR10, URZ ;  /* 0x0000000a041072a5 */ /* 0x000fe4000f8e00ff */
[----:B------:R-:W-:-:S02]  /*2710*/  UISETP.GE.OR UP0, UPT, UR5, UR12, UP0 ;  /* 0x0000000c0500728c */ /* 0x000fc40008706670 */
        /* <DEDUP_REMOVED lines=19> */
.L_x_41:
[----:B------:R-:W2:Y:S02]  /*2850*/  LDCU UR4, c[0x0][0xb30] ;  /* 0x00016600ff0477ac */ /* 0x000ea40008000800 */
[----:B--2---:R-:W-:-:S09]  /*2860*/  UISETP.NE.AND UP0, UPT, UR4, 0x1, UPT ;  /* 0x000000010400788c */ /* 0x004fd2000bf05270 */
[----:B------:R-:W-:Y:S05]  /*2870*/  BRA.U UP0, `(.L_x_42) ;  /* 0x0000000100447547 */ /* 0x000fea000b800000 */
[----:B------:R-:W2:Y:S01]  /*2880*/  LDCU.128 UR12, c[0x0][0xb10] ;  /* 0x00016200ff0c77ac */ /* 0x000ea20008000c00 */
[----:B------:R-:W3:Y:S01]  /*2890*/  LDCU UR10, c[0x0][0xb0c] ;  /* 0x00016180ff0a77ac */ /* 0x000ee20008000800 */
[----:B------:R-:W4:Y:S01]  /*28a0*/  LDCU UR11, c[0x0][0xb20] ;  /* 0x00016400ff0b77ac */ /* 0x000f220008000800 */
[----:B--2---:R-:W-:Y:S02]  /*28b0*/  UIMAD.WIDE.U32 UR8, UR31, UR12, URZ ;  /* 0x0000000c1f0872a5 */ /* 0x004fe4000f8e00ff */
[----:B------:R-:W-:Y:S02]  /*28c0*/  UIMAD.WIDE.U32 UR4, UR30, UR15, URZ ;  /* 0x0000000f1e0472a5 */ /* 0x000fe4000f8e00ff */
[----:B---3--:R-:W-:Y:S02]  /*28d0*/  UISETP.NE.AND UP2, UPT, UR10, 0x1, UPT ;  /* 0x000000010a00788c */ /* 0x008fe4000bf45270 */
[----:B------:R-:W-:Y:S01]  /*28e0*/  UISETP.NE.AND UP0, UPT, UR14, 0x1, UPT ;  /* 0x000000010e00788c */ /* 0x000fe2000bf05270 */
[----:B------:R-:W-:-:S02]  /*28f0*/  UMOV UR8, UR9 ;  /* 0x0000000900087c82 */ /* 0x000fc40008000000 */
[----:B------:R-:W-:Y:S01]  /*2900*/  UMOV UR4, UR5 ;  /* 0x0000000500047c82 */ /* 0x000fe20008000000 */
[----:B------:R-:W-:Y:S02]  /*2910*/  USHF.R.U32.HI UR13, URZ, UR13, UR8 ;  /* 0x0000000dff0d7299 */ /* 0x000fe40008011608 */
[----:B----4-:R-:W-:Y:S02]  /*2920*/  USHF.R.U32.HI UR4, URZ, UR11, UR4 ;  /* 0x0000000bff047299 */ /* 0x010fe40008011604 */
[----:B------:R-:W-:Y:S02]  /*2930*/  USEL UR5, UR31, UR13, !UP2 ;  /* 0x0000000d1f057287 */ /* 0x000fe4000d000000 */
[----:B------:R-:W-:-:S04]  /*2940*/  USEL UR4, UR30, UR4, !UP0 ;  /* 0x000000041e047287 */ /* 0x000fc8000c000000 */
[----:B------:R-:W-:Y:S02]  /*2950*/  UIADD3 UR8, UPT, UPT, UR5, -UR4, URZ ;  /* 0x8000000405087290 */ /* 0x000fe4000fffe0ff */
[----:B------:R-:W-:Y:S02]  /*2960*/  UIADD3 UR4, UPT, UPT, -UR5, UR4, URZ ;  /* 0x0000000405047290 */ /* 0x000fe4000fffe1ff */
[----:B------:R-:W-:Y:S02]  /*2970*/  UIMAD UR30, UR8, UR14, UR30 ;  /* 0x0000000e081e72a4 */ /* 0x000fe4000f8e021e */
[----:B------:R-:W-:-:S12]  /*2980*/  UIMAD UR31, UR4, UR10, UR31 ;  /* 0x0000000a041f72a4 */ /* 0x000fd8000f8e021f */
.L_x_42:
[----:B------:R-:W-:Y:S01]  /*2990*/  VIADD R11, R11, 0x1 ;  /* 0x000000010b0b7836 */ /* 0x000fe20000000000 */
[----:B------:R-:W-:Y:S01]  /*29a0*/  R2UR UR4, R50 ;  /* 0x00000000320472ca */ /* 0x000fe200000e0000 */
[----:B------:R-:W-:Y:S01]  /*29b0*/  UIADD3 UR24, UPT, UPT, UR30, UR63, URZ ;  /* 0x0000003f1e187290 */ /* 0x000fe2000fffe0ff */
[----:B------:R-:W-:Y:S02]  /*29c0*/  PLOP3.LUT P1, PT, PT, PT, PT, 0x80, 0x8 ;  /* 0x000000000008781c */ /* 0x000fe40003f2f070 */
[----:B------:R-:W-:-:S04]  /*29d0*/  ISETP.NE.AND P0, PT, R11, 0x2, PT ;  /* 0x000000020b00780c */ /* 0x000fc80003f05270 */
[----:B-1----:R-:W-:Y:S02]  /*29e0*/  SEL R0, RZ, 0x1, P0 ;  /* 0x00000001ff007807 */ /* 0x002fe40000000000 */
[----:B------:R-:W-:Y:S02]  /*29f0*/  SEL R11, R11, RZ, P0 ;  /* 0x000000ff0b0b7207 */ /* 0x000fe40000000000 */
[----:B------:R-:W-:Y:S01]  /*2a00*/  LOP3.LUT R10, R10, R0, RZ, 0x3c, !PT ;  /* 0x000000000a0a7212 */ /* 0x000fe200078e3cff */
[----:B------:R-:W-:Y:S01]  /*2a10*/  UIADD3 UR20, UPT, UPT, UR31, UR4, URZ ;  /* 0x000000041f147290 */ /* 0x000fe2000fffe0ff */
[----:B------:R-:W-:Y:S11]  /*2a20*/  BRA.U UP1, `(.L_x_43) ;  /* 0xfffffff101287547 */ /* 0x000ff6000b83ffff */
[----:B------:R-:W-:Y:S01]  /*2a30*/  UIADD3 UR8, UPT, UPT, UR6, 0x68, URZ ;  /* 0x0000006806087890 */ /* 0x000fe2000fffe0ff */
[----:B------:R-:W-:-:S03]  /*2a40*/  SHF.L.U32 R2, R12, 0x1f, RZ ;  /* 0x0000001f0c027819 */ /* 0x000fc600000006ff */
[----:B------:R-:W-:-:S09]  /*2a50*/  ULEA UR4, UR7, UR8, 0x3 ;  /* 0x0000000807047291 */ /* 0x000fd2000f8e18ff */
[----:B------:R-:W1:Y:S02]  /*2a60*/  SYNCS.PHASECHK.TRANS64.TRYWAIT P0, [UR4], R2 ;  /* 0x00000002ff0075a7 */ /* 0x000e640008001104 */
[----:B-1----:R-:W-:Y:S05]  /*2a70*/  @!P0 BRA `(.L_x_44) ;  /* 0x0000006800c88947 */ /* 0x002fea0003800000 */
.L_x_164:
[----:B------:R-:W-:-:S04]  /*2a80*/  UIADD3 UR4, UPT, UPT, UR7, 0x1, URZ ;  /* 0x0000000107047890 */ /* 0x000fc8000fffe0ff */
[----:B------:R-:W-:-:S04]  /*2a90*/  UISETP.NE.AND UP0, UPT, UR4, 0xd, UPT ;  /* 0x0000000d0400788c */ /* 0x000fc8000bf05270 */
[----:B------:R-:W-:Y:S02]  /*2aa0*/  USEL UR6, URZ, 0x1, UP0 ;  /* 0x00000001ff067887 */ /* 0x000fe40008000000 */
[----:B------:R-:W-:-:S04]  /*2ab0*/  USEL UR4, UR4, URZ, UP0 ;  /* 0x000000ff04047287 */ /* 0x000fc80008000000 */
[----:B------:R-:W-:Y:S01]  /*2ac0*/  ULEA UR5, UR4, UR8, 0x3 ;  /* 0x0000000804057291 */ /* 0x000fe2000f8e18ff */
[----:B-1----:R-:W-:-:S04]  /*2ad0*/  LOP3.LUT R2, R12, UR6, RZ, 0x3c, !PT ;  /* 0x000000060c027c12 */ /* 0x002fc8000f8e3cff */
[----:B------:R-:W-:-:S04]  /*2ae0*/  SHF.L.U32 R3, R2, 0x1f, RZ ;  /* 0x0000001f02037819 */ /* 0x000fc800000006ff */
[----:B------:R-:W1:Y:S02]  /*2af0*/  SYNCS.PHASECHK.TRANS64.TRYWAIT P0, [UR5], R3 ;  /* 0x00000003ff0075a7 */ /* 0x000e640008001105 */
[----:B-1----:R-:W-:Y:S05]  /*2b00*/  @!P0 BRA `(.L_x_45) ;  /* 0x0000006800bc8947 */ /* 0x002fea0003800000 */
.L_x_166:
[----:B------:R-:W-:-:S04]  /*2b10*/  UIADD3 UR4, UPT, UPT, UR4, 0x1, URZ ;  /* 0x0000000104047890 */ /* 0x000fc8000fffe0ff */
[----:B------:R-:W-:-:S04]  /*2b20*/  UISETP.NE.AND UP0, UPT, UR4, 0xd, UPT ;  /* 0x0000000d0400788c */ /* 0x000fc8000bf05270 */
[----:B------:R-:W-:Y:S02]  /*2b30*/  USEL UR6, URZ, 0x1, UP0 ;  /* 0x00000001ff067887 */ /* 0x000fe40008000000 */
[----:B------:R-:W-:-:S04]  /*2b40*/  USEL UR4, UR4, URZ, UP0 ;  /* 0x000000ff04047287 */ /* 0x000fc80008000000 */
[----:B------:R-:W-:Y:S01]  /*2b50*/  ULEA UR5, UR4, UR8, 0x3 ;  /* 0x0000000804057291 */ /* 0x000fe2000f8e18ff */
[----:B------:R-:W-:-:S04]  /*2b60*/  LOP3.LUT R2, R2, UR6, RZ, 0x3c, !PT ;  /* 0x0000000602027c12 */ /* 0x000fc8000f8e3cff */
[----:B-1----:R-:W-:-:S04]  /*2b70*/  SHF.L.U32 R3, R2, 0x1f, RZ ;  /* 0x0000001f02037819 */ /* 0x002fc800000006ff */
[----:B------:R-:W1:Y:S02]  /*2b80*/  SYNCS.PHASECHK.TRANS64.TRYWAIT P0, [UR5], R3 ;  /* 0x00000003ff0075a7 */ /* 0x000e640008001105 */
[----:B-1----:R-:W-:Y:S05]  /*2b90*/  @!P0 BRA `(.L_x_46) ;  /* 0x0000006800b08947 */ /* 0x002fea0003800000 */
.L_x_168:
        /* <DEDUP_REMOVED lines=9> */
.L_x_170:
        /* <DEDUP_REMOVED lines=9> */
.L_x_172:
        /* <DEDUP_REMOVED lines=9> */
.L_x_174:
        /* <DEDUP_REMOVED lines=9> */
.L_x_176:
        /* <DEDUP_REMOVED lines=9> */
.L_x_178:
        /* <DEDUP_REMOVED lines=9> */
.L_x_180:
        /* <DEDUP_REMOVED lines=9> */
.L_x_182:
        /* <DEDUP_REMOVED lines=9> */
.L_x_184:
        /* <DEDUP_REMOVED lines=9> */
.L_x_186:
[----:B------:R-:W-:-:S04]  /*30b0*/  UIADD3 UR4, UPT, UPT, UR4, 0x1, URZ ;  /* 0x0000000104047890 */ /* 0x000fc8000fffe0ff */
[----:B------:R-:W-:-:S04]  /*30c0*/  UISETP.NE.AND UP0, UPT, UR4, 0xd, UPT ;  /* 0x0000000d0400788c */ /* 0x000fc8000bf05270 */
[----:B------:R-:W-:Y:S02]  /*30d0*/  USEL UR5, URZ, 0x1, UP0 ;  /* 0x00000001ff057887 */ /* 0x000fe40008000000 */
[----:B------:R-:W-:-:S04]  /*30e0*/  USEL UR4, UR4, URZ, UP0 ;  /* 0x000000ff04047287 */ /* 0x000fc80008000000 */
[----:B------:R-:W-:Y:S01]  /*30f0*/  ULEA UR4, UR4, UR8, 0x3 ;  /* 0x0000000804047291 */ /* 0x000fe2000f8e18ff */
[----:B------:R-:W-:-:S04]  /*3100*/  LOP3.LUT R2, R2, UR5, RZ, 0x3c, !PT ;  /* 0x0000000502027c12 */ /* 0x000fc8000f8e3cff */
[----:B------:R-:W-:Y:S01]  /*3110*/  SHF.L.U32 R2, R2, 0x1f, RZ ;  /* 0x0000001f02027819 */ /* 0x000fe200000006ff */
[----:B-1----:R-:W-:-:S07]  /*3120*/  IMAD.U32 R0, RZ, RZ, UR4 ;  /* 0x00000004ff007e24 */ /* 0x002fce000f8e00ff */
.L_x_56:
[----:B-1----:R1:W2:Y:S02]  /*3130*/  SYNCS.PHASECHK.TRANS64.TRYWAIT P0, [R0+URZ], R2 ;  /* 0x00000002000075a7 */ /* 0x0022a400080011ff */
[----:B--2---:R-:W-:Y:S05]  /*3140*/  @!P0 NANOSLEEP.SYNCS 0x989680 ;  /* 0x009896800000895d */ /* 0x004fea0003900000 */
[----:B------:R-:W2:Y:S02]  /*3150*/  @!P0 SYNCS.PHASECHK.TRANS64 P0, [R0+URZ], R2 ;  /* 0x00000002000085a7 */ /* 0x000ea400080010ff */
[----:B--2---:R-:W-:Y:S05]  /*3160*/  @P0 EXIT ;  /* 0x000000000000094d */ /* 0x004fea0003800000 */
[----:B------:R-:W-:Y:S05]  /*3170*/  BRA `(.L_x_56) ;  /* 0xfffffffc00ec7947 */ /* 0x000fea000383ffff */
.L_x_23:
[----:B------:R-:W-:-:S04]  /*3180*/  UISETP.NE.AND UP0, UPT, UR47, URZ, UPT ;  /* 0x000000ff2f00728c */ /* 0x000fc8000bf05270 */
[----:B------:R-:W-:-:S09]  /*3190*/  UISETP.NE.OR UP0, UPT, UR25, 0x1, UP0 ;  /* 0x000000011900788c */ /* 0x000fd20008705670 */
[----:B------:R-:W-:Y:S05]  /*31a0*/  BRA.U UP0, `(.L_x_57) ;  /* 0x0000000500487547 */ /* 0x000fea000b800000 */
[----:B------:R-:W-:Y:S01]  /*31b0*/  ISETP.GE.U32.AND P2, PT, R0, 0x4, PT ;  /* 0x000000040000780c */ /* 0x000fe20003f46070 */
[----:B------:R-:W-:Y:S01]  /*31c0*/  IMAD.MOV.U32 R12, RZ, RZ, 0x1 ;  /* 0x00000001ff0c7424 */ /* 0x000fe200078e00ff */
[----:B------:R-:W-:Y:S02]  /*31d0*/  CS2R R10, SRZ ;  /* 0x00000000000a7805 */ /* 0x000fe4000001ff00 */
[----:B------:R-:W-:Y:S01]  /*31e0*/  CS2R R8, SRZ ;  /* 0x0000000000087805 */ /* 0x000fe2000001ff00 */
[----:B------:R-:W-:Y:S01]  /*31f0*/  UMOV UR6, 0x400 ;  /* 0x0000040000067882 */ /* 0x000fe20000000000 */
[----:B------:R-:W-:Y:S01]  /*3200*/  UMOV UR5, URZ ;  /* 0x000000ff00057c82 */ /* 0x000fe20008000000 */
[----:B------:R-:W-:-:S12]  /*3210*/  ULEA UR6, UR47, UR6, 0x18 ;  /* 0x000000062f067291 */ /* 0x000fd8000f8ec0ff */
.L_x_61:
[----:B------:R-:W-:Y:S02]  /*3220*/  LEA R2, R8, UR6, 0x3 ;  /* 0x0000000608027c11 */ /* 0x000fe4000f8e18ff */
[----:B------:R-:W-:-:S03]  /*3230*/  SHF.L.U32 R4, R9, 0x1f, RZ ;  /* 0x0000001f09047819 */ /* 0x000fc600000006ff */
[----:B------:R-:W-:Y:S01]  /*3240*/  VIADD R5, R2, 0x190 ;  /* 0x0000019002057836 */ /* 0x000fe20000000000 */
[----:B------:R-:W1:Y:S02]  /*3250*/  SYNCS.PHASECHK.TRANS64.TRYWAIT P0, [R2+URZ+0x180], R4 ;  /* 0x00018004020075a7 */ /* 0x000e6400080011ff */
[----:B-1----:R-:W-:Y:S05]  /*3260*/  @!P0 BRA `(.L_x_58) ;  /* 0x0000006400ec8947 */ /* 0x002fea0003800000 */
.L_x_187:
[----:B------:R-:W-:Y:S01]  /*3270*/  ULEA UR4, UR5, UR6, 0x3 ;  /* 0x0000000605047291 */ /* 0x000fe2000f8e18ff */
[----:B-1----:R-:W-:Y:S01]  /*3280*/  PRMT R2, RZ, 0x654, R5 ;  /* 0x00000654ff027816 */ /* 0x002fe20000000005 */
[----:B------:R-:W-:Y:S01]  /*3290*/  @!P2 IMAD.MOV.U32 R4, RZ, RZ, 0x10 ;  /* 0x00000010ff04a424 */ /* 0x000fe200078e00ff */
[----:B------:R-:W-:Y:S01]  /*32a0*/  SHF.L.U32 R5, R12, 0x1f, RZ ;  /* 0x0000001f0c057819 */ /* 0x000fe200000006ff */
[----:B------:R-:W-:Y:S01]  /*32b0*/  UIADD3 UR7, UPT, UPT, UR4, 0x120, URZ ;  /* 0x0000012004077890 */ /* 0x000fe2000fffe0ff */
[----:B------:R1:W-:Y:S05]  /*32c0*/  SYNCS.ARRIVE.TRANS64.RED.A1T0 RZ, [R2+URZ], RZ ;  /* 0x000000ff02ff79a7 */ /* 0x0003ea00081004ff */
[----:B------:R-:W-:Y:S01]  /*32d0*/  IMAD.U32 R6, RZ, RZ, UR7 ;  /* 0x00000007ff067e24 */ /* 0x000fe2000f8e00ff */
[----:B------:R-:W2:Y:S04]  /*32e0*/  SYNCS.PHASECHK.TRANS64.TRYWAIT P0, [UR4+0x130], R5 ;  /* 0x00013005ff0075a7 */ /* 0x000ea80008001104 */
[----:B------:R-:W-:Y:S01]  /*32f0*/  PRMT R6, R0, 0x654, R6 ;  /* 0x0000065400067816 */ /* 0x000fe20000000006 */
[----:B-12---:R-:W-:Y:S06]  /*3300*/  @!P0 BRA `(.L_x_59) ;  /* 0x0000006400d88947 */ /* 0x006fec0003800000 */
.L_x_189:
[----:B------:R-:W-:Y:S01]  /*3310*/  ULEA UR8, UR5, UR6, 0x4 ;  /* 0x0000000605087291 */ /* 0x000fe2000f8e20ff */
[----:B------:R-:W-:Y:S01]  /*3320*/  SEL R3, R6, R3, !P2 ;  /* 0x0000000306037207 */ /* 0x000fe20005000000 */
[----:B------:R-:W-:Y:S01]  /*3330*/  UIADD3 UR9, UPT, UPT, UR4, 0x120, URZ ;  /* 0x0000012004097890 */ /* 0x000fe2000fffe0ff */
[----:B-1----:R-:W-:Y:S01]  /*3340*/  LEA R2, R11, UR6, 0x3 ;  /* 0x000000060b027c11 */ /* 0x002fe2000f8e18ff */
[----:B------:R-:W-:Y:S01]  /*3350*/  UIADD3 UR8, UPT, UPT, UR8, 0x1b0, URZ ;  /* 0x000001b008087890 */ /* 0x000fe2000fffe0ff */
[----:B------:R1:W-:Y:S01]  /*3360*/  @!P2 SYNCS.ARRIVE.TRANS64.RED RZ, [R3+URZ], R4 ;  /* 0x0000000403ffa9a7 */ /* 0x0003e200080004ff */
[----:B------:R-:W-:Y:S01]  /*3370*/  UIADD3 UR4, UPT, UPT, UR5, 0x1, URZ ;  /* 0x0000000105047890 */ /* 0x000fe2000fffe0ff */
[----:B------:R-:W-:-:S03]  /*3380*/  VIADD R8, R8, 0x1 ;  /* 0x0000000108087836 */ /* 0x000fc60000000000 */
[----:B------:R-:W-:Y:S02]  /*3390*/  UISETP.NE.AND UP0, UPT, UR4, 0x2, UPT ;  /* 0x000000020400788c */ /* 0x000fe4000bf05270 */
[----:B------:R-:W-:Y:S01]  /*33a0*/  ISETP.NE.AND P0, PT, R8, 0x2, PT ;  /* 0x000000020800780c */ /* 0x000fe20003f05270 */
[----:B------:R-:W-:Y:S06]  /*33b0*/  UGETNEXTWORKID.BROADCAST [UR8], [UR9] ;  /* 0x00000000080073ca */ /* 0x000fec0008000100 */
[----:B------:R-:W-:Y:S02]  /*33c0*/  USEL UR7, URZ, 0x1, UP0 ;  /* 0x00000001ff077887 */ /* 0x000fe40008000000 */
[----:B------:R-:W-:-:S04]  /*33d0*/  USEL UR5, UR4, URZ, UP0 ;  /* 0x000000ff04057287 */ /* 0x000fc80008000000 */
[----:B------:R-:W-:Y:S02]  /*33e0*/  LOP3.LUT R12, R12, UR7, RZ, 0x3c, !PT ;  /* 0x000000070c0c7c12 */ /* 0x000fe4000f8e3cff */
[----:B-1----:R-:W-:-:S04]  /*33f0*/  SHF.L.U32 R4, R10, 0x1f, RZ ;  /* 0x0000001f0a047819 */ /* 0x002fc800000006ff */
[----:B------:R-:W1:Y:S02]  /*3400*/  SYNCS.PHASECHK.TRANS64.TRYWAIT P1, [R2+URZ+0x120], R4 ;  /* 0x00012004020075a7 */ /* 0x000e6400080211ff */
[----:B-1----:R-:W-:Y:S05]  /*3410*/  @!P1 BRA `(.L_x_60) ;  /* 0x0000006400ac9947 */ /* 0x002fea0003800000 */
.L_x_190:
[C---:B-1----:R-:W-:Y:S01]  /*3420*/  LEA R4, R11.reuse, UR6, 0x4 ;  /* 0x000000060b047c11 */ /* 0x042fe2000f8e20ff */
[----:B------:R-:W-:Y:S01]  /*3430*/  VIADD R2, R2, 0x130 ;  /* 0x0000013002027836 */ /* 0x000fe20000000000 */
[----:B------:R-:W-:Y:S01]  /*3440*/  SEL R8, R8, RZ, P0 ;  /* 0x000000ff08087207 */ /* 0x000fe20000000000 */
[----:B------:R-:W-:-:S03]  /*3450*/  VIADD R11, R11, 0x1 ;  /* 0x000000010b0b7836 */ /* 0x000fc60000000000 */
[----:B------:R-:W1:Y:S01]  /*3460*/  LDS.128 R4, [R4+0x1b0] ;  /* 0x0001b00004047984 */ /* 0x000e620000000c00 */
[----:B------:R-:W-:Y:S02]  /*3470*/  PRMT R2, RZ, 0x654, R2 ;  /* 0x00000654ff027816 */ /* 0x000fe40000000002 */
[C---:B------:R-:W-:Y:S01]  /*3480*/  ISETP.NE.AND P1, PT, R11.reuse, 0x2, PT ;  /* 0x000000020b00780c */ /* 0x040fe20003f25270 */
[----:B------:R-:W-:Y:S01]  /*3490*/  @!PT LDS RZ, [RZ] ;  /* 0x00000000fffff984 */ /* 0x000fe20000000800 */
[----:B------:R-:W-:Y:S01]  /*34a0*/  @!PT LDS RZ, [RZ] ;  /* 0x00000000fffff984 */ /* 0x000fe20000000800 */
[----:B------:R-:W-:Y:S01]  /*34b0*/  @!PT LDS RZ, [RZ] ;  /* 0x00000000fffff984 */ /* 0x000fe20000000800 */
[----:B------:R-:W-:Y:S01]  /*34c0*/  @!PT LDS RZ, [RZ] ;  /* 0x00000000fffff984 */ /* 0x000fe20000000800 */
[----:B------:R2:W-:Y:S06]  /*34d0*/  MEMBAR.ALL.CTA ;  /* 0x0000000000007992 */ /* 0x0005ec0000008000 */
[----:B--2---:R-:W2:Y:S01]  /*34e0*/  FENCE.VIEW.ASYNC.S ;  /* 0x00000000000073c6 */ /* 0x004ea20000000000 */
[----:B------:R-:W-:Y:S01]  /*34f0*/  SEL R11, R11, RZ, P1 ;  /* 0x000000ff0b0b7207 */ /* 0x000fe20000800000 */
[----:B--2---:R2:W-:Y:S01]  /*3500*/  SYNCS.ARRIVE.TRANS64.RED.A1T0 RZ, [R2+URZ], RZ ;  /* 0x000000ff02ff79a7 */ /* 0x0045e200081004ff */
[----:B-1----:R-:W-:-:S02]  /*3510*/  LOP3.LUT P3, RZ, R6, 0x1, RZ, 0xc0, !PT ;  /* 0x0000000106ff7812 */ /* 0x002fc4000786c0ff */
[----:B------:R-:W-:-:S04]  /*3520*/  SEL R4, RZ, 0x1, P1 ;  /* 0x00000001ff047807 */ /* 0x000fc80000800000 */
[----:B------:R-:W-:Y:S02]  /*3530*/  LOP3.LUT R10, R10, R4, RZ, 0x3c, !PT ;  /* 0x000000040a0a7212 */ /* 0x000fe400078e3cff */
[----:B--2---:R-:W-:-:S04]  /*3540*/  SEL R2, RZ, 0x1, P0 ;  /* 0x00000001ff027807 */ /* 0x004fc80000000000 */
[----:B------:R-:W-:Y:S01]  /*3550*/  LOP3.LUT R9, R9, R2, RZ, 0x3c, !PT ;  /* 0x0000000209097212 */ /* 0x000fe200078e3cff */
[----:B------:R-:W-:Y:S06]  /*3560*/  @P3 BRA `(.L_x_61) ;  /* 0xfffffffc002c3947 */ /* 0x000fec000383ffff */
[----:B------:R-:W-:Y:S01]  /*3570*/  ULEA UR4, UR5, UR6, 0x3 ;  /* 0x0000000605047291 */ /* 0x000fe2000f8e18ff */
[----:B------:R-:W-:-:S08]  /*3580*/  SHF.L.U32 R2, R12, 0x1f, RZ ;  /* 0x0000001f0c027819 */ /* 0x000fd000000006ff */
[----:B------:R-:W1:Y:S02]  /*3590*/  SYNCS.PHASECHK.TRANS64 P0, [UR4+0x130], R2 ;  /* 0x00013002ff0075a7 */ /* 0x000e640008001004 */
[----:B-1----:R-:W-:Y:S05]  /*35a0*/  @P0 BRA `(.L_x_62) ;  /* 0x0000000000080947 */ /* 0x002fea0003800000 */
[----:B------:R-:W1:Y:S02]  /*35b0*/  SYNCS.PHASECHK.TRANS64.TRYWAIT P0, [UR4+0x130], R2 ;  /* 0x00013002ff0075a7 */ /* 0x000e640008001104 */
[----:B-1----:R-:W-:Y:S05]  /*35c0*/  @!P0 BRA `(.L_x_63) ;  /* 0x0000006400548947 */ /* 0x002fea0003800000 */
.L_x_62:
[----:B------:R-:W-:-:S04]  /*35d0*/  UIADD3 UR7, UPT, UPT, UR5, 0x1, URZ ;  /* 0x0000000105077890 */ /* 0x000fc8000fffe0ff */
[----:B------:R-:W-:-:S04]  /*35e0*/  UISETP.NE.AND UP0, UPT, UR7, 0x2, UPT ;  /* 0x000000020700788c */ /* 0x000fc8000bf05270 */
[----:B------:R-:W-:Y:S02]  /*35f0*/  USEL UR8, URZ, 0x1, UP0 ;  /* 0x00000001ff087887 */ /* 0x000fe40008000000 */
[----:B------:R-:W-:-:S04]  /*3600*/  USEL UR7, UR7, URZ, UP0 ;  /* 0x000000ff07077287 */ /* 0x000fc80008000000 */
[----:B------:R-:W-:Y:S01]  /*3610*/  ULEA UR7, UR7, UR6, 0x3 ;  /* 0x0000000607077291 */ /* 0x000fe2000f8e18ff */
[----:B-1----:R-:W-:-:S04]  /*3620*/  LOP3.LUT R2, R12, UR8, RZ, 0x3c, !PT ;  /* 0x000000080c027c12 */ /* 0x002fc8000f8e3cff */
[----:B------:R-:W-:-:S04]  /*3630*/  SHF.L.U32 R0, R2, 0x1f, RZ ;  /* 0x0000001f02007819 */ /* 0x000fc800000006ff */
[----:B------:R-:W1:Y:S02]  /*3640*/  SYNCS.PHASECHK.TRANS64 P0, [UR7+0x130], R0 ;  /* 0x00013000ff0075a7 */ /* 0x000e640008001007 */
[----:B-1----:R-:W-:Y:S05]  /*3650*/  @P0 EXIT ;  /* 0x000000000000094d */ /* 0x002fea0003800000 */
[----:B------:R-:W-:Y:S02]  /*3660*/  SHF.L.U32 R2, R2, 0x1f, RZ ;  /* 0x0000001f02027819 */ /* 0x000fe400000006ff */
[----:B------:R-:W-:-:S07]  /*3670*/  MOV R0, UR7 ;  /* 0x0000000700007c02 */ /* 0x000fce0008000f00 */
.L_x_64:
[----:B-1----:R1:W2:Y:S02]  /*3680*/  SYNCS.PHASECHK.TRANS64.TRYWAIT P0, [R0+URZ+0x130], R2 ;  /* 0x00013002000075a7 */ /* 0x0022a400080011ff */
[----:B--2---:R-:W-:Y:S05]  /*3690*/  @!P0 NANOSLEEP.SYNCS 0x989680 ;  /* 0x009896800000895d */ /* 0x004fea0003900000 */
[----:B------:R-:W2:Y:S02]  /*36a0*/  @!P0 SYNCS.PHASECHK.TRANS64 P0, [R0+URZ+0x130], R2 ;  /* 0x00013002000085a7 */ /* 0x000ea400080010ff */
[----:B--2---:R-:W-:Y:S05]  /*36b0*/  @P0 EXIT ;  /* 0x000000000000094d */ /* 0x004fea0003800000 */
[----:B------:R-:W-:Y:S05]  /*36c0*/  BRA `(.L_x_64) ;  /* 0xfffffffc00ec7947 */ /* 0x000fea000383ffff */
.L_x_57:
[----:B------:R-:W-:Y:S05]  /*36d0*/  BRA.U UP4, `(.L_x_65) ;  /* 0x0000001104d87547 */ /* 0x000fea000b800000 */
[----:B------:R-:W-:Y:S01]  /*36e0*/  UMOV UR4, 0x40 ;  /* 0x0000004000047882 */ /* 0x000fe20000000000 */
[----:B------:R-:W-:Y:S01]  /*36f0*/  NOP ;  /* 0x0000000000007918 */ /* 0x000fe20000000000 */
[----:B------:R-:W-:Y:S01]  /*3700*/  ULEA UR5, UR47, UR4, 0x18 ;  /* 0x000000042f057291 */ /* 0x000fe2000f8ec0ff */
[----:B------:R-:W-:Y:S02]  /*3710*/  UMOV UR6, 0x400 ;  /* 0x0000040000067882 */ /* 0x000fe40000000000 */
[----:B------:R-:W-:-:S06]  /*3720*/  ULEA UR6, UR47, UR6, 0x18 ;  /* 0x000000062f067291 */ /* 0x000fcc000f8ec0ff */
[----:B------:R-:W1:Y:S02]  /*3730*/  LDS.U8 R0, [UR5+0x1c] ;  /* 0x00001c05ff007984 */ /* 0x000e640008000000 */
[----:B-1----:R-:W-:-:S13]  /*3740*/  ISETP.NE.AND P0, PT, R0, RZ, PT ;  /* 0x000000ff0000720c */ /* 0x002fda0003f05270 */
[----:B------:R-:W-:Y:S05]  /*3750*/  @P0 BRA `(.L_x_66) ;  /* 0x0000000400080947 */ /* 0x000fea0003800000 */
[----:B------:R-:W-:Y:S02]  /*3760*/  UISETP.NE.U32.AND UP1, UPT, UR48, 0x1, UPT ;  /* 0x000000013000788c */ /* 0x000fe4000bf25070 */
[----:B------:R-:W-:-:S07]  /*3770*/  UIADD3 UR7, UPT, UPT, UR5, 0x8, URZ ;  /* 0x0000000805077890 */ /* 0x000fce000fffe0ff */
[----:B------:R-:W-:Y:S05]  /*3780*/  BRA.U !UP1, `(.L_x_67) ;  /* 0x00000001099c7547 */ /* 0x000fea000b800000 */
[----:B------:R-:W-:Y:S01]  /*3790*/  ELECT P0, URZ, PT ;  /* 0x0000000000ff782f */ /* 0x000fe20003800000 */
[----:B------:R-:W-:-:S12]  /*37a0*/  BSSY B0, `(.L_x_67) ;  /* 0x0000025000007945 */ /* 0x000fd80003800000 */
[----:B------:R-:W-:Y:S05]  /*37b0*/  @!P0 BRA `(.L_x_68) ;  /* 0x00000000008c8947 */ /* 0x000fea0003800000 */
[----:B------:R-:W-:-:S05]  /*37c0*/  UMOV UR4, 0x10 ;  /* 0x0000001000047882 */ /* 0x000fca0000000000 */
[----:B------:R-:W-:Y:S04]  /*37d0*/  DEPBAR.LE SB1, 0x36 ;  /* 0x00009d800000791a */ /* 0x000fe80000000000 */
[----:B------:R-:W1:Y:S02]  /*37e0*/  UTCATOMSWS.2CTA.FIND_AND_SET.ALIGN UP0, UR4, UR4 ;  /* 0x00000004000475e3 */ /* 0x000e640008200800 */
[----:B-1----:R-:W-:Y:S01]  /*37f0*/  MOV R10, UR4 ;  /* 0x00000004000a7c02 */ /* 0x002fe20008000f00 */
[----:B------:R-:W-:Y:S06]  /*3800*/  BRA.U UP0, `(.L_x_69) ;  /* 0x0000000100187547 */ /* 0x000fec000b800000 */
.L_x_70:
[----:B------:R-:W-:Y:S05]  /*3810*/  NANOSLEEP 0x64 ;  /* 0x000000640000795d */ /* 0x000fea0003800000 */
[----:B------:R-:W-:-:S05]  /*3820*/  UMOV UR4, 0x10 ;  /* 0x0000001000047882 */ /* 0x000fca0000000000 */
[----:B------:R-:W-:Y:S04]  /*3830*/  DEPBAR.LE SB1, 0x36 ;  /* 0x00009d800000791a */ /* 0x000fe80000000000 */
[----:B------:R-:W1:Y:S02]  /*3840*/  UTCATOMSWS.2CTA.FIND_AND_SET.ALIGN UP0, UR4, UR4 ;  /* 0x00000004000475e3 */ /* 0x000e640008200800 */
[----:B-1----:R-:W-:Y:S01]  /*3850*/  MOV R10, UR4 ;  /* 0x00000004000a7c02 */ /* 0x002fe20008000f00 */
[----:B------:R-:W-:Y:S05]  /*3860*/  BRA.U !UP0, `(.L_x_70) ;  /* 0xfffffffd08e87547 */ /* 0x000fea000b83ffff */
.L_x_69:
[----:B------:R-:W1:Y:S01]  /*3870*/  LDS R6, [UR5+0x10] ;  /* 0x00001005ff067984 */ /* 0x000e620008000800 */
[----:B------:R-:W-:Y:S01]  /*3880*/  IMAD.U32 R0, RZ, RZ, UR6 ;  /* 0x00000006ff007e24 */ /* 0x000fe2000f8e00ff */
[----:B------:R-:W-:-:S03]  /*3890*/  MOV R4, UR49 ;  /* 0x0000003100047c02 */ /* 0x000fc60008000f00 */
[----:B------:R-:W-:Y:S01]  /*38a0*/  VIADD R0, R0, 0x1d0 ;  /* 0x000001d000007836 */ /* 0x000fe20000000000 */
[----:B-1----:R-:W-:-:S04]  /*38b0*/  SHF.L.U32 R6, R6, 0x1f, RZ ;  /* 0x0000001f06067819 */ /* 0x002fc800000006ff */
[----:B------:R-:W1:Y:S02]  /*38c0*/  SYNCS.PHASECHK.TRANS64.TRYWAIT P0, [UR5+0x8], R6 ;  /* 0x00000806ff0075a7 */ /* 0x000e640008001105 */
[----:B-1----:R-:W-:Y:S05]  /*38d0*/  @P0 BRA `(.L_x_71) ;  /* 0x0000000000080947 */ /* 0x002fea0003800000 */
[----:B------:R-:W1:Y:S02]  /*38e0*/  SYNCS.PHASECHK.TRANS64.TRYWAIT P0, [UR5+0x8], R6 ;  /* 0x00000806ff0075a7 */ /* 0x000e640008001105 */
[----:B-1----:R-:W-:Y:S05]  /*38f0*/  @!P0 BRA `(.L_x_72) ;  /* 0x0000006000a08947 */ /* 0x002fea0003800000 */
.L_x_71:
[----:B------:R-:W-:Y:S01]  /*3900*/  PRMT R4, R4, 0x654, R0 ;  /* 0x0000065404047816 */ /* 0x000fe20000000000 */
[----:B------:R-:W-:Y:S01]  /*3910*/  HFMA2 R0, -RZ, RZ, 0, 5.9604644775390625e-08 ;  /* 0x00000001ff007431 */ /* 0x000fe200000001ff */
[----:B------:R-:W-:Y:S01]  /*3920*/  UPRMT UR4, UR49, 0x654, UR7 ;  /* 0x0000065431047896 */ /* 0x000fe20008000007 */
[----:B------:R-:W-:Y:S02]  /*3930*/  IMAD.MOV.U32 R8, RZ, RZ, 0xffff ;  /* 0x0000ffffff087424 */ /* 0x000fe400078e00ff */
[----:B-1----:R-:W-:Y:S02]  /*3940*/  IMAD.MOV.U32 R6, RZ, RZ, 0x4 ;  /* 0x00000004ff067424 */ /* 0x002fe400078e00ff */
[----:B------:R-:W-:Y:S01]  /*3950*/  IMAD.SHL.U32 R9, R10, 0x20, RZ ;  /* 0x000000200a097824 */ /* 0x000fe200078e00ff */
[----:B------:R-:W-:Y:S02]  /*3960*/  MOV R5, UR4 ;  /* 0x0000000400057c02 */ /* 0x000fe40008000f00 */
[-C--:B------:R-:W-:Y:S01]  /*3970*/  SHF.L.U32 R8, R8, R10.reuse, RZ ;  /* 0x0000000a08087219 */ /* 0x080fe200000006ff */
[----:B------:R1:W-:Y:S01]  /*3980*/  SYNCS.ARRIVE.TRANS64.RED RZ, [UR4], R6 ;  /* 0x00000006ffff79a7 */ /* 0x0003e20008000404 */
[----:B------:R-:W-:Y:S01]  /*3990*/  SHF.L.U32 R7, R0, R10, RZ ;  /* 0x0000000a00077219 */ /* 0x000fe200000006ff */
[----:B------:R1:W-:Y:S04]  /*39a0*/  STS [UR6+0x1d0], R9 ;  /* 0x0001d009ff007988 */ /* 0x0003e80008000806 */
[----:B------:R1:W-:Y:S04]  /*39b0*/  STAS [R4.64], R10 ;  /* 0x0000000a04007dbd */ /* 0x0003e8000c0008ff */
[----:B------:R1:W-:Y:S04]  /*39c0*/  ATOMS.OR RZ, [UR5+0x14], R8 ;  /* 0x00001408ffff798c */ /* 0x0003e8000b000005 */
[----:B------:R1:W-:Y:S04]  /*39d0*/  ATOMS.OR RZ, [UR5+0x18], R7 ;  /* 0x00001807ffff798c */ /* 0x0003e8000b000005 */
[----:B------:R1:W-:Y:S02]  /*39e0*/  ATOMS.XOR RZ, [UR5+0x10], R0 ;  /* 0x00001000ffff798c */ /* 0x0003e4000b800005 */
.L_x_68:
[----:B------:R-:W-:Y:S05]  /*39f0*/  BSYNC B0 ;  /* 0x0000000000007941 */ /* 0x000fea0003800000 */
.L_x_67:
[----:B------:R-:W-:Y:S05]  /*3a00*/  BRA.U UP1, `(.L_x_73) ;  /* 0x00000001016c7547 */ /* 0x000fea000b800000 */
[----:B------:R-:W-:-:S03]  /*3a10*/  UMOV UR4, 0xffffffff ;  /* 0xffffffff00047882 */ /* 0x000fc60000000000 */
[----:B------:R-:W-:Y:S05]  /*3a20*/  BRA.DIV UR4, `(.L_x_74) ;  /* 0x00000062046c7947 */ /* 0x000fea000b800000 */
[----:B------:R-:W-:-:S13]  /*3a30*/  ELECT P6, URZ, PT ;  /* 0x0000000000ff782f */ /* 0x000fda00038c0000 */
.L_x_194:
[----:B------:R-:W-:Y:S05]  /*3a40*/  @!P6 BRA `(.L_x_73) ;  /* 0x00000000005ce947 */ /* 0x000fea0003800000 */
[----:B-1----:R-:W1:Y:S02]  /*3a50*/  LDS R4, [UR5+0x10] ;  /* 0x00001005ff047984 */ /* 0x002e640008000800 */
[----:B-1----:R-:W-:-:S04]  /*3a60*/  SHF.L.U32 R4, R4, 0x1f, RZ ;  /* 0x0000001f04047819 */ /* 0x002fc800000006ff */
[----:B------:R-:W1:Y:S02]  /*3a70*/  SYNCS.PHASECHK.TRANS64.TRYWAIT P0, [UR5+0x8], R4 ;  /* 0x00000804ff0075a7 */ /* 0x000e640008001105 */
[----:B-1----:R-:W-:Y:S05]  /*3a80*/  @P0 BRA `(.L_x_75) ;  /* 0x0000000000080947 */ /* 0x002fea0003800000 */
[----:B------:R-:W1:Y:S02]  /*3a90*/  SYNCS.PHASECHK.TRANS64.TRYWAIT P0, [UR5+0x8], R4 ;  /* 0x00000804ff0075a7 */ /* 0x000e640008001105 */
[----:B-1----:R-:W-:Y:S05]  /*3aa0*/  @!P0 BRA `(.L_x_76) ;  /* 0x00000060006c8947 */ /* 0x002fea0003800000 */
.L_x_75:
[----:B------:R-:W2:Y:S01]  /*3ab0*/  LDS R6, [UR6+0x1d0] ;  /* 0x0001d006ff067984 */ /* 0x000ea20008000800 */
[----:B-1----:R-:W-:Y:S02]  /*3ac0*/  HFMA2 R0, -RZ, RZ, 0, 5.9604644775390625e-08 ;  /* 0x00000001ff007431 */ /* 0x002fe400000001ff */
[----:B------:R-:W-:Y:S01]  /*3ad0*/  IMAD.MOV.U32 R4, RZ, RZ, 0xffff ;  /* 0x0000ffffff047424 */ /* 0x000fe200078e00ff */
[----:B------:R-:W-:Y:S01]  /*3ae0*/  UPRMT UR4, UR49, 0x654, UR7 ;  /* 0x0000065431047896 */ /* 0x000fe20008000007 */
[----:B--2---:R-:W-:-:S03]  /*3af0*/  IMAD.SHL.U32 R5, R6, 0x20, RZ ;  /* 0x0000002006057824 */ /* 0x004fc600078e00ff */
[-C--:B------:R-:W-:Y:S02]  /*3b00*/  SHF.L.U32 R4, R4, R6.reuse, RZ ;  /* 0x0000000604047219 */ /* 0x080fe400000006ff */
[----:B------:R-:W-:Y:S01]  /*3b10*/  SHF.L.U32 R6, R0, R6, RZ ;  /* 0x0000000600067219 */ /* 0x000fe200000006ff */
[----:B------:R2:W-:Y:S04]  /*3b20*/  STS [UR6+0x1d0], R5 ;  /* 0x0001d005ff007988 */ /* 0x0005e80008000806 */
[----:B------:R2:W-:Y:S04]  /*3b30*/  ATOMS.OR RZ, [UR5+0x14], R4 ;  /* 0x00001404ffff798c */ /* 0x0005e8000b000005 */
[----:B------:R2:W-:Y:S01]  /*3b40*/  ATOMS.OR RZ, [UR5+0x18], R6 ;  /* 0x00001806ffff798c */ /* 0x0005e2000b000005 */
[----:B------:R-:W-:Y:S03]  /*3b50*/  SYNCS.ARRIVE.TRANS64.RED.A1T0 RZ, [UR4], RZ ;  /* 0x000000ffffff79a7 */ /* 0x000fe60008100404 */
[----:B------:R2:W-:Y:S01]  /*3b60*/  ATOMS.XOR RZ, [UR5+0x10], R0 ;  /* 0x00001000ffff798c */ /* 0x0005e2000b800005 */
[----:B------:R-:W-:Y:S05]  /*3b70*/  BRA `(.L_x_73) ;  /* 0x0000000000107947 */ /* 0x000fea0003800000 */
.L_x_66:
[----:B------:R-:W-:Y:S02]  /*3b80*/  MOV R0, 0xffffffff ;  /* 0xffffffff00007802 */ /* 0x000fe40000000f00 */
[----:B------:R-:W-:-:S03]  /*3b90*/  MOV R4, 0x3bc0 ;  /* 0x00003bc000047802 */ /* 0x000fc60000000f00 */
[----:B------:R1:W-:Y:S04]  /*3ba0*/  STS [UR6+0x1d0], R0 ;  /* 0x0001d000ff007988 */ /* 0x0003e80008000806 */
[----:B-1---5:R-:W-:Y:S05]  /*3bb0*/  CALL.REL.NOINC `($__internal_1_$__cuda_sm10x_tcgen05_guardrail_trap_phase_invalid_during_alloc) ;  /* 0x0000006800407944 */ /* 0x022fea0003c00000 */
.L_x_73:
[----:B------:R-:W-:Y:S05]  /*3bc0*/  WARPSYNC.ALL ;  /* 0x0000000000007948 */ /* 0x000fea0003800000 */
[----:B------:R-:W3:Y:S01]  /*3bd0*/  S2UR UR4, SR_CgaCtaId ;  /* 0x00000000000479c3 */ /* 0x000ee20000008800 */
[----:B------:R-:W-:Y:S01]  /*3be0*/  UMOV UR26, 0x400 ;  /* 0x00000400001a7882 */ /* 0x000fe20000000000 */
[----:B------:R-:W-:-:S06]  /*3bf0*/  NOP ;  /* 0x0000000000007918 */ /* 0x000fcc0000000000 */
[----:B------:R-:W-:Y:S06]  /*3c00*/  BAR.ARV 0x6, 0xa0 ;  /* 0x0182800000007b1d */ /* 0x000fec0000002000 */
[----:B------:R-:W4:Y:S01]  /*3c10*/  LDCU UR6, c[0x0][0x38c] ;  /* 0x00007180ff0677ac */ /* 0x000f220008000800 */
[----:B------:R-:W-:Y:S01]  /*3c20*/  LOP3.LUT R3, R3, 0xffff, RZ, 0xc0, !PT ;  /* 0x0000ffff03037812 */ /* 0x000fe200078ec0ff */
[----:B-1----:R-:W-:Y:S01]  /*3c30*/  IMAD.MOV.U32 R9, RZ, RZ, 0x1 ;  /* 0x00000001ff097424 */ /* 0x002fe200078e00ff */
[----:B------:R-:W-:Y:S01]  /*3c40*/  LOP3.LUT R2, R2, 0xffff, RZ, 0xc0, !PT ;  /* 0x0000ffff02027812 */ /* 0x000fe200078ec0ff */
[----:B------:R-:W-:Y:S01]  /*3c50*/  IMAD.MOV.U32 R8, RZ, RZ, RZ ;  /* 0x000000ffff087224 */ /* 0x000fe200078e00ff */
[----:B------:R-:W-:Y:S01]  /*3c60*/  R2UR UR28, R3 ;  /* 0x00000000031c72ca */ /* 0x000fe200000e0000 */
[----:B------:R-:W-:Y:S01]  /*3c70*/  UMOV UR32, URZ ;  /* 0x000000ff00207c82 */ /* 0x000fe20008000000 */
[----:B------:R-:W-:-:S02]  /*3c80*/  R2UR UR42, R2 ;  /* 0x00000000022a72ca */ /* 0x000fc400000e0000 */
[----:B------:R-:W-:Y:S01]  /*3c90*/  CS2R R2, SRZ ;  /* 0x0000000000027805 */ /* 0x000fe2000001ff00 */
[----:B------:R-:W-:Y:S01]  /*3ca0*/  UMOV UR23, URZ ;  /* 0x000000ff00177c82 */ /* 0x000fe20008000000 */
[----:B---3--:R-:W-:Y:S01]  /*3cb0*/  ULEA UR26, UR4, UR26, 0x18 ;  /* 0x0000001a041a7291 */ /* 0x008fe2000f8ec0ff */
[----:B------:R-:W-:Y:S01]  /*3cc0*/  UMOV UR22, URZ ;  /* 0x000000ff00167c82 */ /* 0x000fe20008000000 */
[----:B------:R-:W-:Y:S02]  /*3cd0*/  UISETP.NE.AND UP3, UPT, UR48, URZ, UPT ;  /* 0x000000ff3000728c */ /* 0x000fe4000bf65270 */
[----:B------:R-:W-:Y:S02]  /*3ce0*/  UIADD3 UR5, UPT, UPT, UR26, 0x4300, URZ ;  /* 0x000043001a057890 */ /* 0x000fe4000fffe0ff */
[----:B------:R-:W-:-:S03]  /*3cf0*/  UIADD3 UR4, UPT, UPT, UR26, 0x1e300, URZ ;  /* 0x0001e3001a047890 */ /* 0x000fc6000fffe0ff */
[----:B--2---:R-:W1:Y:S01]  /*3d00*/  LDS R0, [UR26+0x1d0] ;  /* 0x0001d01aff007984 */ /* 0x004e620008000800 */
[----:B----4-:R-:W-:Y:S02]  /*3d10*/  UIADD3 UR6, UPT, UPT, UR6, 0x3f, URZ ;  /* 0x0000003f06067890 */ /* 0x010fe4000fffe0ff */
[----:B------:R-:W-:Y:S02]  /*3d20*/  USHF.R.U32.HI UR5, URZ, 0x4, UR5 ;  /* 0x00000004ff057899 */ /* 0x000fe40008011605 */
[----:B------:R-:W-:Y:S02]  /*3d30*/  USHF.R.S32.HI UR33, URZ, 0x1f, UR6 ;  /* 0x0000001fff217899 */ /* 0x000fe40008011406 */
[----:B------:R-:W-:Y:S02]  /*3d40*/  USHF.R.U32.HI UR4, URZ, 0x4, UR4 ;  /* 0x00000004ff047899 */ /* 0x000fe40008011604 */
[----:B------:R-:W-:Y:S02]  /*3d50*/  ULEA.HI UR33, UR33, UR6, URZ, 0x6 ;  /* 0x0000000621217291 */ /* 0x000fe4000f8f30ff */
[----:B------:R-:W-:-:S02]  /*3d60*/  ULOP3.LUT UR5, UR5, 0x3fff, URZ, 0xc0, !UPT ;  /* 0x00003fff05057892 */ /* 0x000fc4000f8ec0ff */
[----:B------:R-:W-:Y:S02]  /*3d70*/  USHF.R.S32.HI UR33, URZ, 0x6, UR33 ;  /* 0x00000006ff217899 */ /* 0x000fe40008011421 */
[----:B------:R-:W-:Y:S02]  /*3d80*/  ULOP3.LUT UR30, UR4, 0x3fff, URZ, 0xc0, !UPT ;  /* 0x00003fff041e7892 */ /* 0x000fe4000f8ec0ff */
[----:B------:R-:W-:Y:S01]  /*3d90*/  UISETP.LT.AND UP0, UPT, UR33, 0x1, UPT ;  /* 0x000000012100788c */ /* 0x000fe2000bf01270 */
[----:B------:R-:W-:Y:S01]  /*3da0*/  UMOV UR40, 0x0 ;  /* 0x0000000000287882 */ /* 0x000fe20000000000 */
[----:B------:R-:W-:Y:S01]  /*3db0*/  UMOV UR41, 0x8200010 ;  /* 0x0820001000297882 */ /* 0x000fe20000000000 */
[----:B------:R-:W-:Y:S02]  /*3dc0*/  ULOP3.LUT UR29, UR5, 0x10000, URZ, 0xfc, !UPT ;  /* 0x00010000051d7892 */ /* 0x000fe4000f8efcff */
[----:B------:R-:W-:Y:S02]  /*3dd0*/  ULOP3.LUT UR30, UR30, 0x10000, URZ, 0xfc, !UPT ;  /* 0x000100001e1e7892 */ /* 0x000fe4000f8efcff */
[----:B------:R-:W-:Y:S01]  /*3de0*/  USEL UR43, UR33, 0x1, !UP0 ;  /* 0x00000001212b7887 */ /* 0x000fe2000c000000 */
[----:B------:R-:W-:Y:S01]  /*3df0*/  UMOV UR38, 0x0 ;  /* 0x0000000000267882 */ /* 0x000fe20000000000 */
[----:B------:R-:W-:Y:S01]  /*3e00*/  UMOV UR39, 0x8200010 ;  /* 0x0820001000277882 */ /* 0x000fe20000000000 */
[----:B------:R-:W-:Y:S01]  /*3e10*/  UMOV UR36, 0x0 ;  /* 0x0000000000247882 */ /* 0x000fe20000000000 */
[----:B------:R-:W-:Y:S01]  /*3e20*/  UMOV UR37, 0x8200010 ;  /* 0x0820001000257882 */ /* 0x000fe20000000000 */
[----:B------:R-:W-:Y:S01]  /*3e30*/  UMOV UR34, 0x0 ;  /* 0x0000000000227882 */ /* 0x000fe20000000000 */
[----:B------:R-:W-:Y:S01]  /*3e40*/  UMOV UR35, 0x8200010 ;  /* 0x0820001000237882 */ /* 0x000fe20000000000 */
[----:B-1----:R-:W-:-:S15]  /*3e50*/  R2UR UR44, R0 ;  /* 0x00000000002c72ca */ /* 0x002fde00000e0000 */
.L_x_84:
[C---:B------:R-:W-:Y:S02]  /*3e60*/  LEA R0, R8.reuse, UR26, 0x3 ;  /* 0x0000001a08007c11 */ /* 0x040fe4000f8e18ff */
[----:B------:R-:W-:Y:S02]  /*3e70*/  SHF.L.U32 R4, R3, 0x1f, RZ ;  /* 0x0000001f03047819 */ /* 0x000fe400000006ff */
[----:B------:R-:W-:Y:S02]  /*3e80*/  LEA R5, R8, UR26, 0x4 ;  /* 0x0000001a08057c11 */ /* 0x000fe4000f8e20ff */
[----:B------:R-:W1:Y:S02]  /*3e90*/  SYNCS.PHASECHK.TRANS64.TRYWAIT P0, [R0+URZ+0x120], R4 ;  /* 0x00012004000075a7 */ /* 0x000e6400080011ff */
[----:B-1-3--:R-:W-:Y:S05]  /*3ea0*/  @!P0 BRA `(.L_x_77) ;  /* 0x0000005c00848947 */ /* 0x00afea0003800000 */
.L_x_195:
[----:B-1----:R-:W1:Y:S01]  /*3eb0*/  LDS.128 R4, [R5+0x1b0] ;  /* 0x0001b00005047984 */ /* 0x002e620000000c00 */
[----:B------:R-:W-:Y:S02]  /*3ec0*/  VIADD R0, R0, 0x130 ;  /* 0x0000013000007836 */ /* 0x000fe40000000000 */
[----:B------:R-:W-:Y:S01]  /*3ed0*/  VIADD R8, R8, 0x1 ;  /* 0x0000000108087836 */ /* 0x000fe20000000000 */
[----:B------:R-:W-:Y:S01]  /*3ee0*/  @!PT LDS RZ, [RZ] ;  /* 0x00000000fffff984 */ /* 0x000fe20000000800 */
[----:B------:R-:W-:Y:S01]  /*3ef0*/  @!PT LDS RZ, [RZ] ;  /* 0x00000000fffff984 */ /* 0x000fe20000000800 */
[----:B------:R-:W-:Y:S01]  /*3f00*/  @!PT LDS RZ, [RZ] ;  /* 0x00000000fffff984 */ /* 0x000fe20000000800 */
[----:B------:R-:W-:Y:S01]  /*3f10*/  @!PT LDS RZ, [RZ] ;  /* 0x00000000fffff984 */ /* 0x000fe20000000800 */
[----:B------:R2:W-:Y:S06]  /*3f20*/  MEMBAR.ALL.CTA ;  /* 0x0000000000007992 */ /* 0x0005ec0000008000 */
[----:B--2---:R-:W2:Y:S01]  /*3f30*/  FENCE.VIEW.ASYNC.S ;  /* 0x00000000000073c6 */ /* 0x004ea20000000000 */
[----:B------:R-:W-:-:S04]  /*3f40*/  PRMT R0, RZ, 0x654, R0 ;  /* 0x00000654ff007816 */ /* 0x000fc80000000000 */
[----:B--2---:R2:W-:Y:S01]  /*3f50*/  SYNCS.ARRIVE.TRANS64.RED.A1T0 RZ, [R0+URZ], RZ ;  /* 0x000000ff00ff79a7 */ /* 0x0045e200081004ff */
[----:B-1----:R-:W-:Y:S01]  /*3f60*/  LOP3.LUT P1, RZ, R6, 0x1, RZ, 0xc0, !PT ;  /* 0x0000000106ff7812 */ /* 0x002fe2000782c0ff */
[----:B--2---:R-:W-:-:S12]  /*3f70*/  BRA.U UP3, `(.L_x_78) ;  /* 0x0000000503087547 */ /* 0x004fd8000b800000 */
[----:B------:R-:W1:Y:S01]  /*3f80*/  LDCU UR4, c[0x0][0x38c] ;  /* 0x00007180ff0477ac */ /* 0x000e620008000800 */
[----:B------:R-:W-:Y:S02]  /*3f90*/  PLOP3.LUT P2, PT, PT, PT, PT, 0x80, 0x8 ;  /* 0x000000000008781c */ /* 0x000fe40003f4f070 */
[----:B------:R-:W-:Y:S01]  /*3fa0*/  SHF.L.U32 R4, R9, 0x1f, RZ ;  /* 0x0000001f09047819 */ /* 0x000fe200000006ff */
[----:B------:R-:W-:Y:S02]  /*3fb0*/  ULEA UR31, UR32, UR26, 0x3 ;  /* 0x0000001a201f7291 */ /* 0x000fe4000f8e18ff */
[----:B------:R-:W-:Y:S02]  /*3fc0*/  ULEA UR11, UR32, UR44, 0x6 ;  /* 0x0000002c200b7291 */ /* 0x000fe4000f8e30ff */
[----:B-1----:R-:W-:-:S06]  /*3fd0*/  UISETP.GE.AND UP0, UPT, UR4, 0x1, UPT ;  /* 0x000000010400788c */ /* 0x002fcc000bf06270 */
[----:B------:R-:W-:-:S05]  /*3fe0*/  PLOP3.LUT P0, PT, PT, PT, UP0, 0x80, 0x8 ;  /* 0x000000000008781c */ /* 0x000fca0003f0f008 */
[----:B------:R-:W-:-:S08]  /*3ff0*/  @UP0 ULEA UR4, UR23, UR26, 0x3 ;  /* 0x0000001a17040291 */ /* 0x000fd0000f8e18ff */
[----:B------:R-:W-:-:S04]  /*4000*/  @P0 SHF.L.U32 R0, R2, 0x1f, RZ ;  /* 0x0000001f02000819 */ /* 0x000fc800000006ff */
[----:B------:R1:W2:Y:S01]  /*4010*/  @P0 SYNCS.PHASECHK.TRANS64.TRYWAIT P2, [UR4], R0 ;  /* 0x00000000ff0005a7 */ /* 0x0002a20008041104 */
[----:B------:R-:W3:Y:S02]  /*4020*/  SYNCS.PHASECHK.TRANS64.TRYWAIT P0, [UR31+0x160], R4 ;  /* 0x00016004ff0075a7 */ /* 0x000ee4000800111f */
[----:B-123--:R-:W-:Y:S05]  /*4030*/  @!P0 BRA `(.L_x_79) ;  /* 0x0000005c00348947 */ /* 0x00efea0003800000 */
.L_x_197:
[----:B------:R-:W-:Y:S01]  /*4040*/  UMOV UR27, UR22 ;  /* 0x00000016001b7c82 */ /* 0x000fe20008000000 */
[----:B------:R-:W-:Y:S05]  /*4050*/  BRA.U !UP0, `(.L_x_80) ;  /* 0x0000000108c07547 */ /* 0x000fea000b800000 */
[----:B------:R-:W-:Y:S02]  /*4060*/  UIADD3 UR27, UPT, UPT, UR43, UR22, URZ ;  /* 0x000000162b1b7290 */ /* 0x000fe4000fffe0ff */
[----:B------:R-:W-:Y:S01]  /*4070*/  UPLOP3.LUT UP2, UPT, UPT, UPT, UPT, 0x40, 0x4 ;  /* 0x000000000004789c */ /* 0x000fe20003f4e870 */
[----:B------:R-:W-:Y:S01]  /*4080*/  UMOV UR24, UR33 ;  /* 0x0000002100187c82 */ /* 0x000fe20008000000 */
[----:B------:R-:W-:-:S09]  /*4090*/  UMOV UR10, UR23 ;  /* 0x00000017000a7c82 */ /* 0x000fd20008000000 */
.L_x_83:
[----:B--2---:R-:W-:Y:S01]  /*40a0*/  ULEA UR5, UR10, UR26, 0x3 ;  /* 0x0000001a0a057291 */ /* 0x004fe2000f8e18ff */
[----:B---3--:R-:W-:Y:S11]  /*40b0*/  @P2 BRA `(.L_x_81) ;  /* 0x00000000000c2947 */ /* 0x008ff60003800000 */
[----:B-1----:R-:W-:Y:S04]  /*40c0*/  SHF.L.U32 R4, R2, 0x1f, RZ ;  /* 0x0000001f02047819 */ /* 0x002fe800000006ff */
[----:B------:R-:W1:Y:S02]  /*40d0*/  SYNCS.PHASECHK.TRANS64.TRYWAIT P0, [UR5], R4 ;  /* 0x00000004ff0075a7 */ /* 0x000e640008001105 */
[----:B-1----:R-:W-:Y:S05]  /*40e0*/  @!P0 BRA `(.L_x_82) ;  /* 0x0000005c00208947 */ /* 0x002fea0003800000 */
.L_x_81:
[----:B------:R-:W-:Y:S01]  /*40f0*/  UISETP.NE.AND UP0, UPT, UR24, 0x1, UPT ;  /* 0x000000011800788c */ /* 0x000fe2000bf05270 */
[----:B------:R-:W-:Y:S01]  /*4100*/  PLOP3.LUT P2, PT, PT, PT, PT, 0x80, 0x8 ;  /* 0x000000000008781c */ /* 0x000fe20003f4f070 */
[----:B------:R-:W-:Y:S02]  /*4110*/  UIADD3 UR4, UPT, UPT, UR10, 0x1, URZ ;  /* 0x000000010a047890 */ /* 0x000fe4000fffe0ff */
[----:B------:R-:W-:Y:S02]  /*4120*/  UIADD3 UR25, UPT, UPT, UR5, 0x68, URZ ;  /* 0x0000006805197890 */ /* 0x000fe4000fffe0ff */
[----:B------:R-:W-:Y:S01]  /*4130*/  UISETP.NE.AND UP1, UPT, UR4, 0xd, UPT ;  /* 0x0000000d0400788c */ /* 0x000fe2000bf25270 */
[----:B------:R-:W-:Y:S01]  /*4140*/  PLOP3.LUT P0, PT, PT, PT, UP0, 0x80, 0x8 ;  /* 0x000000000008781c */ /* 0x000fe20003f0f008 */
[----:B------:R-:W-:Y:S02]  /*4150*/  UIADD3 UR22, UPT, UPT, UR22, 0x1, URZ ;  /* 0x0000000116167890 */ /* 0x000fe4000fffe0ff */
[----:B------:R-:W-:Y:S02]  /*4160*/  USEL UR6, URZ, 0x1, UP1 ;  /* 0x00000001ff067887 */ /* 0x000fe40008800000 */
[----:B------:R-:W-:Y:S02]  /*4170*/  USEL UR23, UR4, URZ, UP1 ;  /* 0x000000ff04177287 */ /* 0x000fe40008800000 */
[----:B------:R-:W-:Y:S02]  /*4180*/  UIADD3 UR24, UPT, UPT, UR24, -0x1, URZ ;  /* 0xffffffff18187890 */ /* 0x000fe4000fffe0ff */
[----:B------:R-:W-:Y:S01]  /*4190*/  @UP0 ULEA UR4, UR23, UR26, 0x3 ;  /* 0x0000001a17040291 */ /* 0x000fe2000f8e18ff */
[----:B------:R-:W-:Y:S01]  /*41a0*/  LOP3.LUT R2, R2, UR6, RZ, 0x3c, !PT ;  /* 0x0000000602027c12 */ /* 0x000fe2000f8e3cff */
[----:B------:R-:W-:Y:S02]  /*41b0*/  ULEA UR6, UR10, UR30, 0x9 ;  /* 0x0000001e0a067291 */ /* 0x000fe4000f8e48ff */
[----:B------:R-:W-:Y:S01]  /*41c0*/  UISETP.NE.AND UP0, UPT, UR22, UR27, UPT ;  /* 0x0000001b1600728c */ /* 0x000fe2000bf05270 */
[----:B-1----:R-:W-:Y:S01]  /*41d0*/  @P0 SHF.L.U32 R0, R2, 0x1f, RZ ;  /* 0x0000001f02000819 */ /* 0x002fe200000006ff */
[----:B------:R-:W-:Y:S02]  /*41e0*/  UIADD3 UR20, UPT, UPT, UR6, 0x2, URZ ;  /* 0x0000000206147890 */ /* 0x000fe4000fffe0ff */
[----:B------:R-:W-:Y:S01]  /*41f0*/  UIADD3 UR16, UPT, UPT, UR6, 0x4, URZ ;  /* 0x0000000406107890 */ /* 0x000fe2000fffe0ff */
[----:B------:R2:W3:Y:S01]  /*4200*/  @P0 SYNCS.PHASECHK.TRANS64.TRYWAIT P2, [UR4], R0 ;  /* 0x00000000ff0005a7 */ /* 0x0004e20008041104 */
[----:B------:R-:W-:Y:S02]  /*4210*/  ULEA UR4, UR10, UR29, 0x9 ;  /* 0x0000001d0a047291 */ /* 0x000fe4000f8e48ff */
[----:B------:R-:W-:Y:S02]  /*4220*/  UIADD3 UR12, UPT, UPT, UR6, 0x6, URZ ;  /* 0x00000006060c7890 */ /* 0x000fe4000fffe0ff */
[----:B------:R-:W-:Y:S02]  /*4230*/  UIADD3 UR18, UPT, UPT, UR4, 0x2, URZ ;  /* 0x0000000204127890 */ /* 0x000fe4000fffe0ff */
[----:B------:R-:W-:Y:S02]  /*4240*/  UIADD3 UR14, UPT, UPT, UR4, 0x4, URZ ;  /* 0x00000004040e7890 */ /* 0x000fe4000fffe0ff */
[----:B------:R-:W-:Y:S01]  /*4250*/  UIADD3 UR8, UPT, UPT, UR4, 0x6, URZ ;  /* 0x0000000604087890 */ /* 0x000fe2000fffe0ff */
[----:B------:R-:W-:Y:S01]  /*4260*/  UMOV UR7, 0x40004040 ;  /* 0x4000404000077882 */ /* 0x000fe20000000000 */
[----:B------:R-:W-:Y:S01]  /*4270*/  UMOV UR5, 0x40004040 ;  /* 0x4000404000057882 */ /* 0x000fe20000000000 */
[----:B------:R-:W-:Y:S01]  /*4280*/  UMOV UR21, 0x40004040 ;  /* 0x4000404000157882 */ /* 0x000fe20000000000 */
[----:B------:R2:W-:Y:S01]  /*4290*/  UTCHMMA.2CTA gdesc[UR4], gdesc[UR6], tmem[UR11], tmem[UR40], idesc[UR41], UP2 ;  /* 0x00ff2806040075ea */ /* 0x0005e2000920000b */
[----:B------:R-:W-:Y:S01]  /*42a0*/  UPLOP3.LUT UP2, UPT, UPT, UPT, UPT, 0x80, 0x8 ;  /* 0x000000000008789c */ /* 0x000fe20003f4f070 */
[----:B------:R-:W-:Y:S01]  /*42b0*/  UMOV UR19, 0x40004040 ;  /* 0x4000404000137882 */ /* 0x000fe20000000000 */
[----:B------:R-:W-:Y:S01]  /*42c0*/  UMOV UR17, 0x40004040 ;  /* 0x4000404000117882 */ /* 0x000fe20000000000 */
[----:B------:R2:W-:Y:S01]  /*42d0*/  UTCHMMA.2CTA gdesc[UR18], gdesc[UR20], tmem[UR11], tmem[UR38], idesc[UR39], UPT ;  /* 0x00ff2614120075ea */ /* 0x0005e2000ba0000b */
[----:B------:R-:W-:Y:S01]  /*42e0*/  UMOV UR15, 0x40004040 ;  /* 0x40004040000f7882 */ /* 0x000fe20000000000 */
[----:B------:R-:W-:Y:S01]  /*42f0*/  UMOV UR13, 0x40004040 ;  /* 0x40004040000d7882 */ /* 0x000fe20000000000 */
[----:B------:R-:W-:Y:S01]  /*4300*/  UMOV UR9, 0x40004040 ;  /* 0x4000404000097882 */ /* 0x000fe20000000000 */
[----:B------:R2:W-:Y:S01]  /*4310*/  UTCHMMA.2CTA gdesc[UR14], gdesc[UR16], tmem[UR11], tmem[UR36], idesc[UR37], UPT ;  /* 0x00ff24100e0075ea */ /* 0x0005e2000ba0000b */
[----:B------:R2:W-:Y:S01]  /*4320*/  UTCHMMA.2CTA gdesc[UR8], gdesc[UR12], tmem[UR11], tmem[UR34], idesc[UR35], UPT ;  /* 0x00ff220c080075ea */ /* 0x0005e2000ba0000b */
[----:B------:R2:W-:Y:S01]  /*4330*/  UTCBAR.2CTA.MULTICAST [UR25], URZ, UR28 ;  /* 0x000000ff190073e9 */ /* 0x0005e2000820081c */
[----:B------:R-:W-:Y:S01]  /*4340*/  UMOV UR10, UR23 ;  /* 0x00000017000a7c82 */ /* 0x000fe20008000000 */
[----:B------:R-:W-:Y:S05]  /*4350*/  BRA.U UP0, `(.L_x_83) ;  /* 0xfffffffd00507547 */ /* 0x000fea000b83ffff */
.L_x_80:
[----:B--2---:R-:W-:Y:S01]  /*4360*/  UIADD3 UR4, UPT, UPT, UR31, 0x140, URZ ;  /* 0x000001401f047890 */ /* 0x004fe2000fffe0ff */
[----:B------:R-:W-:-:S08]  /*4370*/  UMOV UR22, UR27 ;  /* 0x0000001b00167c82 */ /* 0x000fd00008000000 */
[----:B------:R2:W-:Y:S01]  /*4380*/  UTCBAR.2CTA.MULTICAST [UR4], URZ, UR42 ;  /* 0x000000ff040073e9 */ /* 0x0005e2000820082a */
[----:B------:R-:W-:Y:S02]  /*4390*/  NOP ;  /* 0x0000000000007918 */ /* 0x000fe40000000000 */
.L_x_78:
[----:B--2---:R-:W-:Y:S01]  /*43a0*/  UIADD3 UR4, UPT, UPT, UR32, 0x1, URZ ;  /* 0x0000000120047890 */ /* 0x004fe2000fffe0ff */
[----:B------:R-:W-:-:S03]  /*43b0*/  ISETP.NE.AND P0, PT, R8, 0x2, PT ;  /* 0x000000020800780c */ /* 0x000fc60003f05270 */
[----:B------:R-:W-:Y:S01]  /*43c0*/  UISETP.NE.AND UP0, UPT, UR4, 0x4, UPT ;  /* 0x000000040400788c */ /* 0x000fe2000bf05270 */
[----:B-1----:R-:W-:Y:S02]  /*43d0*/  SEL R0, RZ, 0x1, P0 ;  /* 0x00000001ff007807 */ /* 0x002fe40000000000 */
[----:B------:R-:W-:Y:S01]  /*43e0*/  SEL R8, R8, RZ, P0 ;  /* 0x000000ff08087207 */ /* 0x000fe20000000000 */
[----:B------:R-:W-:Y:S01]  /*43f0*/  USEL UR5, URZ, 0x1, UP0 ;  /* 0x00000001ff057887 */ /* 0x000fe20008000000 */
[----:B------:R-:W-:Y:S01]  /*4400*/  LOP3.LUT R3, R3, R0, RZ, 0x3c, !PT ;  /* 0x0000000003037212 */ /* 0x000fe200078e3cff */
[----:B------:R-:W-:-:S04]  /*4410*/  USEL UR32, UR4, URZ, UP0 ;  /* 0x000000ff04207287 */ /* 0x000fc80008000000 */
[----:B------:R-:W-:Y:S01]  /*4420*/  LOP3.LUT R9, R9, UR5, RZ, 0x3c, !PT ;  /* 0x0000000509097c12 */ /* 0x000fe2000f8e3cff */
[----:B------:R-:W-:Y:S07]  /*4430*/  @P1 BRA `(.L_x_84) ;  /* 0xfffffff800881947 */ /* 0x000fee000383ffff */
[----:B------:R-:W1:Y:S01]  /*4440*/  S2UR UR8, SR_CgaCtaId ;  /* 0x00000000000879c3 */ /* 0x000e620000008800 */
[----:B------:R-:W-:Y:S01]  /*4450*/  ELECT P0, URZ, PT ;  /* 0x0000000000ff782f */ /* 0x000fe20003800000 */
[----:B------:R-:W-:Y:S01]  /*4460*/  HFMA2 R0, -RZ, RZ, 0, 5.9604644775390625e-08 ;  /* 0x00000001ff007431 */ /* 0x000fe200000001ff */
[----:B------:R-:W-:-:S05]  /*4470*/  UMOV UR4, 0x40 ;  /* 0x0000004000047882 */ /* 0x000fca0000000000 */
[----:B------:R-:W-:Y:S01]  /*4480*/  UVIRTCOUNT.DEALLOC.SMPOOL 0x80 ;  /* 0x000000800000784c */ /* 0x000fe20000000000 */
[----:B------:R-:W-:Y:S02]  /*4490*/  UISETP.NE.AND UP1, UPT, UR48, URZ, UPT ;  /* 0x000000ff3000728c */ /* 0x000fe4000bf25270 */
[----:B-1----:R-:W-:-:S09]  /*44a0*/  ULEA UR8, UR8, UR4, 0x18 ;  /* 0x0000000408087291 */ /* 0x002fd2000f8ec0ff */
[----:B------:R1:W-:Y:S01]  /*44b0*/  @P0 STS.U8 [UR8+0x1c], R0 ;  /* 0x00001c00ff000988 */ /* 0x0003e20008000008 */
[----:B------:R-:W-:Y:S05]  /*44c0*/  BRA.U UP1, `(.L_x_85) ;  /* 0x0000000101a07547 */ /* 0x000fea000b800000 */
[----:B------:R-:W-:Y:S01]  /*44d0*/  UIADD3 UR7, UPT, UPT, UR26, 0x160, URZ ;  /* 0x000001601a077890 */ /* 0x000fe2000fffe0ff */
[----:B------:R-:W-:-:S03]  /*44e0*/  SHF.L.U32 R2, R9, 0x1f, RZ ;  /* 0x0000001f09027819 */ /* 0x000fc600000006ff */
[----:B------:R-:W-:-:S09]  /*44f0*/  ULEA UR4, UR32, UR7, 0x3 ;  /* 0x0000000720047291 */ /* 0x000fd2000f8e18ff */
[----:B------:R-:W2:Y:S02]  /*4500*/  SYNCS.PHASECHK.TRANS64.TRYWAIT P0, [UR4], R2 ;  /* 0x00000002ff0075a7 */ /* 0x000ea40008001104 */
[----:B--2---:R-:W-:Y:S05]  /*4510*/  @!P0 BRA `(.L_x_86) ;  /* 0x00000058002c8947 */ /* 0x004fea0003800000 */
.L_x_200:
        /* <DEDUP_REMOVED lines=9> */
.L_x_202:
        /* <DEDUP_REMOVED lines=9> */
.L_x_204:
[----:B------:R-:W-:-:S04]  /*4640*/  UIADD3 UR4, UPT, UPT, UR4, 0x1, URZ ;  /* 0x0000000104047890 */ /* 0x000fc8000fffe0ff */
[----:B------:R-:W-:-:S04]  /*4650*/  UISETP.NE.AND UP0, UPT, UR4, 0x4, UPT ;  /* 0x000000040400788c */ /* 0x000fc8000bf05270 */
[----:B------:R-:W-:Y:S02]  /*4660*/  USEL UR5, URZ, 0x1, UP0 ;  /* 0x00000001ff057887 */ /* 0x000fe40008000000 */
[----:B------:R-:W-:-:S04]  /*4670*/  USEL UR4, UR4, URZ, UP0 ;  /* 0x000000ff04047287 */ /* 0x000fc80008000000 */
[----:B------:R-:W-:Y:S01]  /*4680*/  ULEA UR4, UR4, UR7, 0x3 ;  /* 0x0000000704047291 */ /* 0x000fe2000f8e18ff */
[----:B------:R-:W-:-:S04]  /*4690*/  LOP3.LUT R2, R2, UR5, RZ, 0x3c, !PT ;  /* 0x0000000502027c12 */ /* 0x000fc8000f8e3cff */
[----:B------:R-:W-:Y:S01]  /*46a0*/  SHF.L.U32 R2, R2, 0x1f, RZ ;  /* 0x0000001f02027819 */ /* 0x000fe200000006ff */
[----:B-1----:R-:W-:-:S04]  /*46b0*/  IMAD.U32 R0, RZ, RZ, UR4 ;  /* 0x00000004ff007e24 */ /* 0x002fc8000f8e00ff */
[----:B------:R1:W2:Y:S03]  /*46c0*/  SYNCS.PHASECHK.TRANS64.TRYWAIT P0, [R0+URZ], R2 ;  /* 0x00000002000075a7 */ /* 0x0002a600080011ff */
[----:B--2---:R-:W-:Y:S05]  /*46d0*/  @!P0 NANOSLEEP.SYNCS 0x989680 ;  /* 0x009896800000895d */ /* 0x004fea0003900000 */
[----:B------:R-:W2:Y:S02]  /*46e0*/  @!P0 SYNCS.PHASECHK.TRANS64 P0, [R0+URZ], R2 ;  /* 0x00000002000085a7 */ /* 0x000ea400080010ff */
[----:B--2---:R-:W-:Y:S05]  /*46f0*/  @P0 BRA `(.L_x_89) ;  /* 0x0000000000200947 */ /* 0x004fea0003800000 */
.L_x_90:
[----:B--2---:R2:W4:Y:S02]  /*4700*/  SYNCS.PHASECHK.TRANS64.TRYWAIT P0, [R0+URZ], R2 ;  /* 0x00000002000075a7 */ /* 0x00452400080011ff */
[----:B----4-:R-:W-:Y:S05]  /*4710*/  @!P0 NANOSLEEP.SYNCS 0x989680 ;  /* 0x009896800000895d */ /* 0x010fea0003900000 */
[----:B------:R-:W4:Y:S02]  /*4720*/  @!P0 SYNCS.PHASECHK.TRANS64 P0, [R0+URZ], R2 ;  /* 0x00000002000085a7 */ /* 0x000f2400080010ff */
[----:B----4-:R-:W-:Y:S05]  /*4730*/  @!P0 BRA `(.L_x_90) ;  /* 0xfffffffc00f08947 */ /* 0x010fea000383ffff */
[----:B------:R-:W-:Y:S05]  /*4740*/  BRA `(.L_x_89) ;  /* 0x00000000000c7947 */ /* 0x000fea0003800000 */
.L_x_85:
[----:B------:R-:W-:-:S04]  /*4750*/  UIADD3 UR4, UPT, UPT, UR26, 0x1a0, URZ ;  /* 0x000001a01a047890 */ /* 0x000fc8000fffe0ff */
[----:B------:R-:W-:-:S09]  /*4760*/  UPRMT UR4, UR49, 0x654, UR4 ;  /* 0x0000065431047896 */ /* 0x000fd20008000004 */
[----:B------:R-:W-:Y:S03]  /*4770*/  SYNCS.ARRIVE.TRANS64.RED.A1T0 RZ, [UR4], RZ ;  /* 0x000000ffffff79a7 */ /* 0x000fe60008100404 */
.L_x_89:
[----:B-12---:R-:W-:Y:S01]  /*4780*/  SHF.L.U32 R2, RZ, 0x1f, RZ ;  /* 0x0000001fff027819 */ /* 0x006fe200000006ff */
[----:B------:R-:W-:Y:S01]  /*4790*/  UIADD3 UR4, UPT, UPT, UR26, 0x1a0, URZ ;  /* 0x000001a01a047890 */ /* 0x000fe2000fffe0ff */
[----:B------:R-:W-:Y:S02]  /*47a0*/  PLOP3.LUT P0, PT, PT, PT, UP1, 0x80, 0x8 ;  /* 0x000000000008781c */ /* 0x000fe40003f0f018 */
[----:B------:R-:W1:Y:S02]  /*47b0*/  SYNCS.PHASECHK.TRANS64.TRYWAIT P1, [UR26+0x1a0], R2 ;  /* 0x0001a002ff0075a7 */ /* 0x000e64000802111a */
[----:B-1----:R-:W-:Y:S09]  /*47c0*/  @!P1 BRA `(.L_x_91) ;  /* 0x0000005400c89947 */ /* 0x002ff20003800000 */
.L_x_206:
[----:B------:R-:W-:Y:S01]  /*47d0*/  @!UP1 UPRMT UR4, UR49, 0x654, UR4 ;  /* 0x0000065431049896 */ /* 0x000fe20008000004 */
[----:B------:R-:W-:Y:S01]  /*47e0*/  UMOV UR5, 0xffff ;  /* 0x0000ffff00057882 */ /* 0x000fe20000000000 */
[----:B------:R-:W-:-:S07]  /*47f0*/  UMOV UR6, 0x1 ;  /* 0x0000000100067882 */ /* 0x000fce0000000000 */
[----:B------:R-:W-:Y:S01]  /*4800*/  @!P0 SYNCS.ARRIVE.TRANS64.RED.A1T0 RZ, [UR4], RZ ;  /* 0x000000ffffff89a7 */ /* 0x000fe20008100404 */
[----:B------:R-:W-:Y:S01]  /*4810*/  NOP ;  /* 0x0000000000007918 */ /* 0x000fe20000000000 */
[----:B-1----:R-:W1:Y:S01]  /*4820*/  LDS R0, [UR8+0x14] ;  /* 0x00001408ff007984 */ /* 0x002e620008000800 */
[----:B------:R-:W-:-:S04]  /*4830*/  ULOP3.LUT UR4, UR44, 0xffff, URZ, 0xc0, !UPT ;  /* 0x0000ffff2c047892 */ /* 0x000fc8000f8ec0ff */
[----:B------:R-:W-:-:S04]  /*4840*/  USHF.R.U32.HI UR4, URZ, 0x5, UR4 ;  /* 0x00000005ff047899 */ /* 0x000fc80008011604 */
[----:B------:R-:W-:Y:S02]  /*4850*/  USHF.L.U32 UR5, UR5, UR4, URZ ;  /* 0x0000000405057299 */ /* 0x000fe400080006ff */
[----:B------:R-:W-:-:S04]  /*4860*/  USHF.L.U32 UR4, UR6, UR4, URZ ;  /* 0x0000000406047299 */ /* 0x000fc800080006ff */
[----:B-1----:R-:W-:-:S04]  /*4870*/  LOP3.LUT R0, R0, UR5, RZ, 0xc0, !PT ;  /* 0x0000000500007c12 */ /* 0x002fc8000f8ec0ff */
[----:B------:R-:W-:-:S13]  /*4880*/  ISETP.NE.AND P0, PT, R0, UR5, PT ;  /* 0x0000000500007c0c */ /* 0x000fda000bf05270 */
[----:B------:R-:W-:Y:S05]  /*4890*/  @P0 BRA `(.L_x_92) ;  /* 0x0000000000580947 */ /* 0x000fea0003800000 */
[----:B------:R-:W1:Y:S02]  /*48a0*/  LDS R0, [UR8+0x18] ;  /* 0x00001808ff007984 */ /* 0x000e640008000800 */
[----:B-1----:R-:W-:-:S04]  /*48b0*/  LOP3.LUT R0, R0, UR4, RZ, 0xc0, !PT ;  /* 0x0000000400007c12 */ /* 0x002fc8000f8ec0ff */
[----:B------:R-:W-:-:S13]  /*48c0*/  ISETP.NE.AND P0, PT, R0, UR4, PT ;  /* 0x0000000400007c0c */ /* 0x000fda000bf05270 */
[----:B------:R-:W-:Y:S05]  /*48d0*/  @P0 BRA `(.L_x_93) ;  /* 0x00000000003c0947 */ /* 0x000fea0003800000 */
[----:B------:R-:W1:Y:S01]  /*48e0*/  S2R R2, SR_LANEID ;  /* 0x0000000000027919 */ /* 0x000e620000000000 */
[----:B------:R-:W-:-:S06]  /*48f0*/  ULOP3.LUT UR5, URZ, UR5, URZ, 0x33, !UPT ;  /* 0x00000005ff057292 */ /* 0x000fcc000f8e33ff */
[----:B------:R-:W-:-:S04]  /*4900*/  IMAD.U32 R0, RZ, RZ, UR5 ;  /* 0x00000005ff007e24 */ /* 0x000fc8000f8e00ff */
[----:B------:R2:W4:Y:S02]  /*4910*/  REDUX UR7, R0 ;  /* 0x00000000000773c4 */ /* 0x0005240000000000 */
[----:B------:R1:W-:Y:S01]  /*4920*/  UTCATOMSWS.AND URZ, UR5 ;  /* 0x0000000500ff79e3 */ /* 0x0003e20008000000 */
[----:B--2---:R-:W-:Y:S01]  /*4930*/  LOP3.LUT R0, RZ, UR4, RZ, 0x33, !PT ;  /* 0x00000004ff007c12 */ /* 0x004fe2000f8e33ff */
[----:B------:R-:W-:Y:S02]  /*4940*/  VOTEU.ANY UR4, UPT, PT ;  /* 0x0000000000047886 */ /* 0x000fe400038e0100 */
[----:B------:R-:W-:Y:S02]  /*4950*/  UFLO.U32 UR4, UR4 ;  /* 0x00000004000472bd */ /* 0x000fe400080e0000 */
[----:B------:R-:W2:Y:S04]  /*4960*/  REDUX UR6, R0 ;  /* 0x00000000000673c4 */ /* 0x000ea80000000000 */
[----:B-1----:R-:W-:-:S02]  /*4970*/  ISETP.EQ.U32.AND P0, PT, R2, UR4, PT ;  /* 0x0000000402007c0c */ /* 0x002fc4000bf02070 */
[----:B----4-:R-:W-:-:S11]  /*4980*/  MOV R2, UR7 ;  /* 0x0000000700027c02 */ /* 0x010fd60008000f00 */
[----:B------:R1:W-:Y:S01]  /*4990*/  @P0 ATOMS.AND RZ, [UR8+0x14], R2 ;  /* 0x00001402ffff098c */ /* 0x0003e2000a800008 */
[----:B--2---:R-:W-:-:S05]  /*49a0*/  IMAD.U32 R0, RZ, RZ, UR6 ;  /* 0x00000006ff007e24 */ /* 0x004fca000f8e00ff */
[----:B------:R1:W-:Y:S01]  /*49b0*/  @P0 ATOMS.AND RZ, [UR8+0x18], R0 ;  /* 0x00001800ffff098c */ /* 0x0003e2000a800008 */
[----:B------:R-:W-:Y:S05]  /*49c0*/  BRA `(.L_x_94) ;  /* 0x0000000000147947 */ /* 0x000fea0003800000 */
.L_x_93:
[----:B------:R-:W-:Y:S02]  /*49d0*/  MOV R2, 0x49f0 ;  /* 0x000049f000027802 */ /* 0x000fe40000000f00 */
[----:B---3-5:R-:W-:Y:S05]  /*49e0*/  CALL.REL.NOINC `($__internal_0_$__cuda_sm10x_tcgen05_guardrail_trap_col_being_dealloced_not_returned_by_alloc) ;  /* 0x0000005800a87944 */ /* 0x028fea0003c00000 */
[----:B------:R-:W-:Y:S05]  /*49f0*/  BRA `(.L_x_94) ;  /* 0x0000000000087947 */ /* 0x000fea0003800000 */
.L_x_92:
[----:B------:R-:W-:Y:S02]  /*4a00*/  MOV R2, 0x4a20 ;  /* 0x00004a2000027802 */ /* 0x000fe40000000f00 */
[----:B---3-5:R-:W-:Y:S05]  /*4a10*/  CALL.REL.NOINC `($__internal_2_$__cuda_sm10x_tcgen05_guardrail_trap_unallocated_columns_being_dealloced) ;  /* 0x0000005800b47944 */ /* 0x028fea0003c00000 */
.L_x_94:
[----:B------:R-:W-:Y:S01]  /*4a20*/  NOP ;  /* 0x0000000000007918 */ /* 0x000fe20000000000 */
[----:B------:R-:W-:Y:S05]  /*4a30*/  EXIT ;  /* 0x000000000000794d */ /* 0x000fea0003800000 */
.L_x_65:
[----:B------:R-:W-:-:S09]  /*4a40*/  UISETP.NE.OR UP0, UPT, UR25, 0x3, !UP3 ;  /* 0x000000031900788c */ /* 0x000fd2000df05670 */
[----:B------:R-:W-:Y:S05]  /*4a50*/  BRA.U UP0, `(.L_x_95) ;  /* 0x0000001100b87547 */ /* 0x000fea000b800000 */
[----:B------:R-:W1:Y:S01]  /*4a60*/  LDCU UR31, c[0x0][0x370] ;  /* 0x00006e00ff1f77ac */ /* 0x000e620008000800 */
[----:B------:R-:W2:Y:S01]  /*4a70*/  LDC.64 R16, c[0x0][0x348] ;  /* 0x0000d200ff107b82 */ /* 0x000ea20000000a00 */
[----:B------:R-:W-:Y:S02]  /*4a80*/  HFMA2 R13, -RZ, RZ, 0, 0 ;  /* 0x00000000ff0d7431 */ /* 0x000fe400000001ff */
[----:B------:R-:W-:Y:S01]  /*4a90*/  IMAD.MOV.U32 R15, RZ, RZ, 0x1 ;  /* 0x00000001ff0f7424 */ /* 0x000fe200078e00ff */
[----:B------:R-:W1:Y:S01]  /*4aa0*/  LDCU.128 UR48, c[0x0][0xb10] ;  /* 0x00016200ff3077ac */ /* 0x000e620008000c00 */
[----:B------:R-:W-:Y:S01]  /*4ab0*/  IMAD.MOV.U32 R14, RZ, RZ, RZ ;  /* 0x000000ffff0e7224 */ /* 0x000fe200078e00ff */
[----:B------:R-:W-:Y:S01]  /*4ac0*/  MOV R7, 0x1000 ;  /* 0x0000100000077802 */ /* 0x000fe20000000f00 */
[----:B------:R-:W3:Y:S01]  /*4ad0*/  LDCU UR30, c[0x0][0x374] ;  /* 0x00006e80ff1e77ac */ /* 0x000ee20008000800 */
[----:B------:R-:W4:Y:S01]  /*4ae0*/  LDC.64 R2, c[0x0][0x888] ;  /* 0x00022200ff027b82 */ /* 0x000f220000000a00 */
[----:B------:R-:W3:Y:S01]  /*4af0*/  LDCU UR15, c[0x0][0xb0c] ;  /* 0x00016180ff0f77ac */ /* 0x000ee20008000800 */
[----:B------:R-:W2:Y:S06]  /*4b00*/  LDCU UR52, c[0x0][0xb20] ;  /* 0x00016400ff3477ac */ /* 0x000eac0008000800 */
[----:B------:R-:W4:Y:S01]  /*4b10*/  LDC.64 R4, c[0x0][0x890] ;  /* 0x00022400ff047b82 */ /* 0x000f220000000a00 */
[----:B------:R-:W2:Y:S01]  /*4b20*/  LDCU UR4, c[0x0][0xb30] ;  /* 0x00016600ff0477ac */ /* 0x000ea20008000800 */
[----:B------:R-:W-:Y:S01]  /*4b30*/  UMOV UR21, 0x400 ;  /* 0x0000040000157882 */ /* 0x000fe20000000000 */
[----:B-1----:R-:W-:-:S02]  /*4b40*/  UIMAD.WIDE.U32 UR6, UR31, UR48, URZ ;  /* 0x000000301f0672a5 */ /* 0x002fc4000f8e00ff */
[----:B---3--:R-:W-:Y:S02]  /*4b50*/  UIMAD.WIDE.U32 UR8, UR30, UR51, URZ ;  /* 0x000000331e0872a5 */ /* 0x008fe4000f8e00ff */
[----:B------:R-:W-:Y:S02]  /*4b60*/  ULEA UR21, UR47, UR21, 0x18 ;  /* 0x000000152f157291 */ /* 0x000fe4000f8ec0ff */
[----:B------:R-:W-:Y:S02]  /*4b70*/  UPLOP3.LUT UP2, UPT, UPT, UPT, UPT, 0x40, 0x4 ;  /* 0x000000000004789c */ /* 0x000fe40003f4e870 */
[----:B------:R-:W-:Y:S01]  /*4b80*/  UIADD3 UR37, UPT, UPT, UR21, 0xe8, URZ ;  /* 0x000000e815257890 */ /* 0x000fe2000fffe0ff */
[----:B------:R-:W-:Y:S01]  /*4b90*/  UMOV UR6, UR7 ;  /* 0x0000000700067c82 */ /* 0x000fe20008000000 */
[----:B------:R-:W-:Y:S01]  /*4ba0*/  UMOV UR38, UR9 ;  /* 0x0000000900267c82 */ /* 0x000fe20008000000 */
[----:B------:R-:W-:Y:S02]  /*4bb0*/  UISETP.GE.AND UP0, UPT, UR45, 0x1, UPT ;  /* 0x000000012d00788c */ /* 0x000fe4000bf06270 */
[----:B------:R-:W-:Y:S01]  /*4bc0*/  UISETP.NE.AND UP4, UPT, UR45, 0x1, UPT ;  /* 0x000000012d00788c */ /* 0x000fe2000bf85270 */
[----:B------:R-:W1:Y:S01]  /*4bd0*/  LDCU.64 UR22, c[0x0][0xb28] ;  /* 0x00016500ff1677ac */ /* 0x000e620008000a00 */
[----:B------:R-:W-:-:S02]  /*4be0*/  UISETP.NE.AND UP6, UPT, UR15, 0x1, UPT ;  /* 0x000000010f00788c */ /* 0x000fc4000bfc5270 */
[----:B------:R-:W-:Y:S02]  /*4bf0*/  UISETP.NE.AND UP5, UPT, UR50, 0x1, UPT ;  /* 0x000000013200788c */ /* 0x000fe4000bfa5270 */
[----:B------:R-:W-:Y:S02]  /*4c00*/  UIADD3 UR41, UPT, UPT, UR21, 0xd0, URZ ;  /* 0x000000d015297890 */ /* 0x000fe4000fffe0ff */
[----:B------:R-:W-:Y:S02]  /*4c10*/  UIADD3 UR33, UPT, UPT, UR21, 0xd8, URZ ;  /* 0x000000d815217890 */ /* 0x000fe4000fffe0ff */
[----:B------:R-:W-:Y:S02]  /*4c20*/  UIADD3 UR25, UPT, UPT, UR21, 0xe0, URZ ;  /* 0x000000e015197890 */ /* 0x000fe4000fffe0ff */
[----:B------:R-:W-:Y:S02]  /*4c30*/  UPRMT UR37, UR47, 0x654, UR37 ;  /* 0x000006542f257896 */ /* 0x000fe40008000025 */
[----:B------:R-:W-:-:S02]  /*4c40*/  USHF.R.U32.HI UR39, URZ, UR49, UR6 ;  /* 0x00000031ff277299 */ /* 0x000fc40008011606 */
[----:B--2---:R-:W-:Y:S02]  /*4c50*/  USHF.R.U32.HI UR38, URZ, UR52, UR38 ;  /* 0x00000034ff267299 */ /* 0x004fe40008011626 */
[----:B------:R-:W-:-:S11]  /*4c60*/  UISETP.NE.AND UP3, UPT, UR4, 0x1, UPT ;  /* 0x000000010400788c */ /* 0x000fd6000bf65270 */
.L_x_106:
[C---:B------:R-:W-:Y:S02]  /*4c70*/  LEA R12, R14.reuse, UR21, 0x3 ;  /* 0x000000150e0c7c11 */ /* 0x040fe4000f8e18ff */
[----:B------:R-:W-:Y:S02]  /*4c80*/  SHF.L.U32 R0, R13, 0x1f, RZ ;  /* 0x0000001f0d007819 */ /* 0x000fe400000006ff */
[----:B------:R-:W-:Y:S02]  /*4c90*/  LEA R8, R14, UR21, 0x4 ;  /* 0x000000150e087c11 */ /* 0x000fe4000f8e20ff */
[----:B--2---:R-:W2:Y:S02]  /*4ca0*/  SYNCS.PHASECHK.TRANS64.TRYWAIT P0, [R12+URZ+0x120], R0 ;  /* 0x000120000c0075a7 */ /* 0x004ea400080011ff */
[----:B--2---:R-:W-:Y:S05]  /*4cb0*/  @!P0 BRA `(.L_x_96) ;  /* 0x0000005000a48947 */ /* 0x004fea0003800000 */
.L_x_207:
[----:B------:R-:W3:Y:S01]  /*4cc0*/  LDS.128 R8, [R8+0x1b0] ;  /* 0x0001b00008087984 */ /* 0x000ee20000000c00 */
[----:B------:R-:W-:Y:S01]  /*4cd0*/  UISETP.GE.AND UP0, UPT, UR45, 0x1, UPT ;  /* 0x000000012d00788c */ /* 0x000fe2000bf06270 */
[----:B------:R-:W-:Y:S01]  /*4ce0*/  @!PT LDS RZ, [RZ] ;  /* 0x00000000fffff984 */ /* 0x000fe20000000800 */
[----:B------:R-:W-:Y:S01]  /*4cf0*/  @!PT LDS RZ, [RZ] ;  /* 0x00000000fffff984 */ /* 0x000fe20000000800 */
[----:B------:R-:W-:Y:S01]  /*4d00*/  @!PT LDS RZ, [RZ] ;  /* 0x00000000fffff984 */ /* 0x000fe20000000800 */
[----:B------:R-:W-:Y:S01]  /*4d10*/  @!PT LDS RZ, [RZ] ;  /* 0x00000000fffff984 */ /* 0x000fe20000000800 */
[----:B------:R1:W-:Y:S06]  /*4d20*/  MEMBAR.ALL.CTA ;  /* 0x0000000000007992 */ /* 0x0003ec0000008000 */
[----:B-1----:R-:W1:Y:S01]  /*4d30*/  FENCE.VIEW.ASYNC.S ;  /* 0x00000000000073c6 */ /* 0x002e620000000000 */
[----:B---3--:R-:W-:Y:S11]  /*4d40*/  LOP3.LUT P0, RZ, R10, 0x1, RZ, 0xc0, !PT ;  /* 0x000000010aff7812 */ /* 0x008ff6000780c0ff */
[----:B------:R-:W-:Y:S02]  /*4d50*/  @!UPT UIADD3 URZ, UPT, UPT, URZ, URZ, URZ ;  /* 0x000000fffffff290 */ /* 0x000fe4000fffe0ff */
[----:B-1----:R-:W-:Y:S01]  /*4d60*/  VOTEU.ANY UP1, P0 ;  /* 0x0000000000ff7886 */ /* 0x002fe20000020100 */
[----:B------:R-:W-:Y:S11]  /*4d70*/  PLOP3.LUT P0, PT, PT, PT, UP1, 0x80, 0x8 ;  /* 0x000000000008781c */ /* 0x000ff60003f0f018 */
[----:B------:R-:W-:Y:S02]  /*4d80*/  @!UPT UIADD3 URZ, UPT, UPT, URZ, URZ, URZ ;  /* 0x000000fffffff290 */ /* 0x000fe4000fffe0ff */
[----:B--2---:R-:W-:Y:S02]  /*4d90*/  @P0 SHF.R.U32.HI R0, RZ, 0x10, R9 ;  /* 0x00000010ff000819 */ /* 0x004fe40000011609 */
[----:B------:R-:W-:Y:S02]  /*4da0*/  @P0 MOV R6, R8 ;  /* 0x0000000800060202 */ /* 0x000fe40000000f00 */
[----:B------:R-:W-:Y:S01]  /*4db0*/  @P0 R2UR UR4, R0 ;  /* 0x00000000000402ca */ /* 0x000fe200000e0000 */
[----:B------:R-:W-:Y:S01]  /*4dc0*/  VIADD R0, R12, 0x130 ;  /* 0x000001300c007836 */ /* 0x000fe20000000000 */
[----:B------:R-:W-:Y:S02]  /*4dd0*/  @P0 LOP3.LUT R8, R9, 0xffff, RZ, 0xc0, !PT ;  /* 0x0000ffff09080812 */ /* 0x000fe400078ec0ff */
[----:B------:R-:W-:Y:S02]  /*4de0*/  @P0 R2UR UR6, R6 ;  /* 0x00000000060602ca */ /* 0x000fe400000e0000 */
[----:B------:R-:W-:Y:S02]  /*4df0*/  PRMT R0, RZ, 0x654, R0 ;  /* 0x00000654ff007816 */ /* 0x000fe40000000000 */
[----:B------:R-:W-:Y:S02]  /*4e00*/  @P0 R2UR UR5, R8 ;  /* 0x00000000080502ca */ /* 0x000fe400000e0000 */
[----:B------:R1:W-:Y:S03]  /*4e10*/  SYNCS.ARRIVE.TRANS64.RED.A1T0 RZ, [R0+URZ], RZ ;  /* 0x000000ff00ff79a7 */ /* 0x0003e600081004ff */
[----:B------:R-:W-:Y:S04]  /*4e20*/  @UP1 UMOV UR29, UR4 ;  /* 0x00000004001d1c82 */ /* 0x000fe80008000000 */
[----:B------:R-:W-:Y:S04]  /*4e30*/  @UP1 UMOV UR14, UR6 ;  /* 0x00000006000e1c82 */ /* 0x000fe80008000000 */
[----:B------:R-:W-:Y:S01]  /*4e40*/  @UP1 UMOV UR13, UR5 ;  /* 0x00000005000d1c82 */ /* 0x000fe20008000000 */
[----:B------:R-:W-:Y:S05]  /*4e50*/  BRA.U !UP0, `(.L_x_97) ;  /* 0x0000000108a47547 */ /* 0x000fea000b800000 */
[----:B------:R-:W-:Y:S02]  /*4e60*/  UIMAD.WIDE.U32 UR16, UR13, UR51, URZ ;  /* 0x000000330d1072a5 */ /* 0x000fe4000f8e00ff */
[----:B------:R-:W-:Y:S02]  /*4e70*/  UIMAD.WIDE.U32 UR18, UR14, UR48, URZ ;  /* 0x000000300e1272a5 */ /* 0x000fe4000f8e00ff */
[----:B------:R-:W-:Y:S02]  /*4e80*/  USEL UR4, UR30, UR38, !UP5 ;  /* 0x000000261e047287 */ /* 0x000fe4000e800000 */
[----:B------:R-:W-:Y:S02]  /*4e90*/  USEL UR7, UR31, UR39, !UP6 ;  /* 0x000000271f077287 */ /* 0x000fe4000f000000 */
[----:B------:R-:W-:Y:S02]  /*4ea0*/  UIMAD.WIDE.U32 UR8, UR4, UR22, URZ ;  /* 0x00000016040872a5 */ /* 0x000fe4000f8e00ff */
[----:B------:R-:W-:Y:S01]  /*4eb0*/  UIMAD.WIDE.U32 UR10, UR7, UR22, URZ ;  /* 0x00000016070a72a5 */ /* 0x000fe2000f8e00ff */
[----:B------:R-:W-:Y:S02]  /*4ec0*/  UMOV UR5, UR17 ;  /* 0x0000001100057c82 */ /* 0x000fe40008000000 */
[----:B------:R-:W-:Y:S03]  /*4ed0*/  USHF.R.U32.HI UR6, URZ, UR52, UR5 ;  /* 0x00000034ff067299 */ /* 0x000fe60008011605 */
[----:B------:R-:W-:Y:S01]  /*4ee0*/  UMOV UR5, UR19 ;  /* 0x0000001300057c82 */ /* 0x000fe20008000000 */
[----:B------:R-:W-:Y:S02]  /*4ef0*/  USEL UR6, UR13, UR6, !UP5 ;  /* 0x000000060d067287 */ /* 0x000fe4000e800000 */
[----:B------:R-:W-:Y:S03]  /*4f00*/  USHF.R.U32.HI UR12, URZ, UR49, UR5 ;  /* 0x00000031ff0c7299 */ /* 0x000fe60008011605 */
[----:B------:R-:W-:Y:S02]  /*4f10*/  UMOV UR5, UR9 ;  /* 0x0000000900057c82 */ /* 0x000fe40008000000 */
[----:B------:R-:W-:Y:S03]  /*4f20*/  @UP4 USHF.R.U32.HI UR4, URZ, UR23, UR5 ;  /* 0x00000017ff044299 */ /* 0x000fe60008011605 */
[----:B------:R-:W-:Y:S01]  /*4f30*/  UMOV UR5, UR11 ;  /* 0x0000000b00057c82 */ /* 0x000fe20008000000 */
[----:B------:R-:W-:Y:S02]  /*4f40*/  UIMAD UR4, UR45, UR4, URZ ;  /* 0x000000042d0472a4 */ /* 0x000fe4000f8e02ff */
[----:B------:R-:W-:Y:S02]  /*4f50*/  @UP4 USHF.R.U32.HI UR7, URZ, UR23, UR5 ;  /* 0x00000017ff074299 */ /* 0x000fe40008011605 */
[----:B------:R-:W-:Y:S02]  /*4f60*/  UIMAD.WIDE.U32 UR10, UR6, UR22, URZ ;  /* 0x00000016060a72a5 */ /* 0x000fe4000f8e00ff */
[----:B------:R-:W-:Y:S02]  /*4f70*/  USEL UR5, UR14, UR12, !UP6 ;  /* 0x0000000c0e057287 */ /* 0x000fe4000f000000 */
[----:B------:R-:W-:Y:S02]  /*4f80*/  UIMAD UR8, UR45, UR7, URZ ;  /* 0x000000072d0872a4 */ /* 0x000fe4000f8e02ff */
[----:B------:R-:W-:Y:S03]  /*4f90*/  UISETP.GE.AND UP0, UPT, UR6, UR4, UPT ;  /* 0x000000040600728c */ /* 0x000fe6000bf06270 */
[----:B------:R-:W-:Y:S01]  /*4fa0*/  UMOV UR4, UR11 ;  /* 0x0000000b00047c82 */ /* 0x000fe20008000000 */
[----:B------:R-:W-:Y:S02]  /*4fb0*/  UISETP.GE.OR UP0, UPT, UR5, UR8, UP0 ;  /* 0x000000080500728c */ /* 0x000fe40008706670 */
[----:B------:R-:W-:Y:S02]  /*4fc0*/  USHF.R.U32.HI UR4, URZ, UR23, UR4 ;  /* 0x00000017ff047299 */ /* 0x000fe40008011604 */
[----:B------:R-:W-:Y:S02]  /*4fd0*/  UIMAD.WIDE.U32 UR8, UR5, UR22, URZ ;  /* 0x00000016050872a5 */ /* 0x000fe4000f8e00ff */
[----:B------:R-:W-:Y:S04]  /*4fe0*/  USEL UR10, UR6, UR4, !UP4 ;  /* 0x00000004060a7287 */ /* 0x000fe8000e000000 */
[----:B------:R-:W-:Y:S01]  /*4ff0*/  UIADD3 UR11, UPT, UPT, -UR10, URZ, URZ ;  /* 0x000000ff0a0b7290 */ /* 0x000fe2000fffe1ff */
[----:B------:R-:W-:Y:S02]  /*5000*/  @!UP0 UMOV UR4, UR9 ;  /* 0x0000000900048c82 */ /* 0x000fe40008000000 */
[----:B------:R-:W-:Y:S02]  /*5010*/  @!UP0 USHF.R.U32.HI UR4, URZ, UR23, UR4 ;  /* 0x00000017ff048299 */ /* 0x000fe40008011604 */
[----:B------:R-:W-:Y:S02]  /*5020*/  UIMAD UR8, UR45, UR11, UR6 ;  /* 0x0000000b2d0872a4 */ /* 0x000fe4000f8e0206 */
[----:B------:R-:W-:Y:S04]  /*5030*/  @!UP0 USEL UR4, UR5, UR4, !UP4 ;  /* 0x0000000405048287 */ /* 0x000fe8000e000000 */
[----:B------:R-:W-:Y:S02]  /*5040*/  @!UP0 UIMAD UR7, UR7, UR8, UR4 ;  /* 0x00000008070782a4 */ /* 0x000fe4000f8e0204 */
[----:B------:R-:W-:Y:S02]  /*5050*/  @!UP0 UIADD3 UR9, UPT, UPT, UR10, -UR4, URZ ;  /* 0x800000040a098290 */ /* 0x000fe4000fffe0ff */
[----:B------:R-:W-:Y:S02]  /*5060*/  UIADD3 UR8, UPT, UPT, -UR6, URZ, URZ ;  /* 0x000000ff06087290 */ /* 0x000fe4000fffe1ff */
[----:B------:R-:W-:Y:S02]  /*5070*/  UIADD3 UR4, UPT, UPT, -UR5, URZ, URZ ;  /* 0x000000ff05047290 */ /* 0x000fe4000fffe1ff */
[----:B------:R-:W-:Y:S03]  /*5080*/  @!UP0 UIMAD UR6, UR9, UR45, UR5 ;  /* 0x0000002d090682a4 */ /* 0x000fe6000f8e0205 */
[----:B------:R-:W-:Y:S01]  /*5090*/  @!UP0 UMOV UR5, UR7 ;  /* 0x0000000700058c82 */ /* 0x000fe20008000000 */
[----:B------:R-:W-:Y:S02]  /*50a0*/  UIMAD UR7, UR15, UR4, UR14 ;  /* 0x000000040f0772a4 */ /* 0x000fe4000f8e020e */
[----:B------:R-:W-:Y:S02]  /*50b0*/  UIMAD UR4, UR50, UR8, UR13 ;  /* 0x00000008320472a4 */ /* 0x000fe4000f8e020d */
[----:B------:R-:W-:Y:S02]  /*50c0*/  UIMAD UR14, UR5, UR15, UR7 ;  /* 0x0000000f050e72a4 */ /* 0x000fe4000f8e0207 */
[----:B------:R-:W-:Y:S11]  /*50d0*/  UIMAD UR13, UR6, UR50, UR4 ;  /* 0x00000032060d72a4 */ /* 0x000ff6000f8e0204 */
[----:B------:R-:W-:Y:S01]  /*50e0*/  @!UPT UIADD3 URZ, UPT, UPT, URZ, URZ, URZ ;  /* 0x000000fffffff290 */ /* 0x000fe2000fffe0ff */
.L_x_97:
[----:B------:R-:W2:Y:S01]  /*50f0*/  @!UP3 LDCU.128 UR8, c[0x0][0xb10] ;  /* 0x00016200ff08b7ac */ /* 0x000ea20008000c00 */
[C---:B----4-:R-:W-:Y:S02]  /*5100*/  ISETP.NE.U32.AND P1, PT, R4.reuse, RZ, PT ;  /* 0x000000ff0400720c */ /* 0x050fe40003f25070 */
[----:B------:R-:W-:Y:S02]  /*5110*/  ISETP.NE.U32.AND P0, PT, R4, RZ, PT ;  /* 0x000000ff0400720c */ /* 0x000fe40003f05070 */
[C---:B------:R-:W-:Y:S02]  /*5120*/  ISETP.NE.AND.EX P1, PT, R5.reuse, RZ, PT, P1 ;  /* 0x000000ff0500720c */ /* 0x040fe40003f25310 */
[----:B------:R-:W-:Y:S01]  /*5130*/  ISETP.NE.AND.EX P0, PT, R5, RZ, PT, P0 ;  /* 0x000000ff0500720c */ /* 0x000fe20003f05300 */
[----:B------:R-:W3:Y:S01]  /*5140*/  @!UP3 LDCU UR5, c[0x0][0xb0c] ;  /* 0x00016180ff05b7ac */ /* 0x000ee20008000800 */
[----:B------:R-:W-:Y:S01]  /*5150*/  SHF.L.U32 R9, R15, 0x1f, RZ ;  /* 0x0000001f0f097819 */ /* 0x000fe200000006ff */
[----:B------:R-:W-:Y:S02]  /*5160*/  USHF.L.U32 UR42, UR24, 0x7, URZ ;  /* 0x00000007182a7899 */ /* 0x000fe400080006ff */
[----:B------:R-:W-:Y:S02]  /*5170*/  USHF.L.U32 UR43, UR20, 0x6, URZ ;  /* 0x00000006142b7899 */ /* 0x000fe400080006ff */
[----:B--2---:R-:W-:Y:S07]  /*5180*/  UIMAD.WIDE.U32 UR6, UR14, UR8, URZ ;  /* 0x000000080e0672a5 */ /* 0x004fee000f8e00ff */
[----:B------:R-:W-:Y:S01]  /*5190*/  @!UP3 UMOV UR4, UR7 ;  /* 0x000000070004bc82 */ /* 0x000fe20008000000 */
[----:B---3--:R-:W-:Y:S02]  /*51a0*/  @!UP3 UISETP.NE.AND UP0, UPT, UR5, 0x1, UPT ;  /* 0x000000010500b88c */ /* 0x008fe4000bf05270 */
[----:B------:R-:W-:Y:S02]  /*51b0*/  @!UP3 USHF.R.U32.HI UR4, URZ, UR9, UR4 ;  /* 0x00000009ff04b299 */ /* 0x000fe40008011604 */
[----:B------:R-:W-:Y:S02]  /*51c0*/  UIMAD.WIDE.U32 UR6, UR13, UR11, URZ ;  /* 0x0000000b0d0672a5 */ /* 0x000fe4000f8e00ff */
[----:B------:R-:W-:Y:S02]  /*51d0*/  @!UP3 USEL UR8, UR14, UR4, !UP0 ;  /* 0x000000040e08b287 */ /* 0x000fe4000c000000 */
[----:B------:R-:W-:Y:S03]  /*51e0*/  @!UP3 UISETP.NE.AND UP0, UPT, UR10, 0x1, UPT ;  /* 0x000000010a00b88c */ /* 0x000fe6000bf05270 */
[----:B------:R-:W-:Y:S02]  /*51f0*/  @!UP3 UMOV UR6, UR7 ;  /* 0x000000070006bc82 */ /* 0x000fe40008000000 */
[----:B------:R-:W2:Y:S02]  /*5200*/  @!UP3 LDCU UR4, c[0x0][0xb20] ;  /* 0x00016400ff04b7ac */ /* 0x000ea40008000800 */
[----:B--2---:R-:W-:Y:S04]  /*5210*/  @!UP3 USHF.R.U32.HI UR6, URZ, UR4, UR6 ;  /* 0x00000004ff06b299 */ /* 0x004fe80008011606 */
[----:B------:R-:W-:Y:S04]  /*5220*/  @!UP3 USEL UR6, UR13, UR6, !UP0 ;  /* 0x000000060d06b287 */ /* 0x000fe8000c000000 */
[----:B------:R-:W-:Y:S02]  /*5230*/  @!UP3 UIADD3 UR4, UPT, UPT, -UR8, UR6, URZ ;  /* 0x000000060804b290 */ /* 0x000fe4000fffe1ff */
[----:B------:R-:W-:Y:S02]  /*5240*/  @!UP3 UIADD3 UR6, UPT, UPT, UR8, -UR6, URZ ;  /* 0x800000060806b290 */ /* 0x000fe4000fffe0ff */
[----:B------:R-:W-:Y:S02]  /*5250*/  @!UP3 UIMAD UR14, UR4, UR5, UR14 ;  /* 0x00000005040eb2a4 */ /* 0x000fe4000f8e020e */
[----:B------:R-:W-:Y:S01]  /*5260*/  @!UP3 UIMAD UR13, UR6, UR10, UR13 ;  /* 0x0000000a060db2a4 */ /* 0x000fe2000f8e020d */
[----:B------:R-:W-:Y:S11]  /*5270*/  BRA.U UP2, `(.L_x_98) ;  /* 0x0000000102107547 */ /* 0x000ff6000b800000 */
[----:B------:R-:W-:Y:S04]  /*5280*/  MOV R6, UR46 ;  /* 0x0000002e00067c02 */ /* 0x000fe80008000f00 */
[----:B------:R-:W-:Y:S04]  /*5290*/  SHF.L.U32 R6, R6, 0x1f, RZ ;  /* 0x0000001f06067819 */ /* 0x000fe800000006ff */
[----:B------:R-:W2:Y:S02]  /*52a0*/  SYNCS.PHASECHK.TRANS64.TRYWAIT P2, [UR21+0x118], R6 ;  /* 0x00011806ff0075a7 */ /* 0x000ea40008041115 */
[----:B--2---:R-:W-:Y:S05]  /*52b0*/  @!P2 BRA `(.L_x_99) ;  /* 0x0000004c0038a947 */ /* 0x004fea0003800000 */
.L_x_98:
[----:B------:R-:W-:Y:S05]  /*52c0*/  @!P1 BRA `(.L_x_100) ;  /* 0x0000000000309947 */ /* 0x000fea0003800000 */
[----:B------:R-:W-:Y:S01]  /*52d0*/  ISETP.NE.U32.AND P1, PT, R2, RZ, PT ;  /* 0x000000ff0200720c */ /* 0x000fe20003f25070 */
[----:B------:R-:W2:Y:S01]  /*52e0*/  LDCU.64 UR4, c[0x0][0x358] ;  /* 0x00006b00ff0477ac */ /* 0x000ea20008000a00 */
[----:B------:R-:W-:Y:S02]  /*52f0*/  IMAD.MOV.U32 R46, RZ, RZ, 0x1 ;  /* 0x00000001ff2e7424 */ /* 0x000fe400078e00ff */
[----:B------:R-:W-:Y:S11]  /*5300*/  ISETP.NE.AND.EX P1, PT, R3, RZ, PT, P1 ;  /* 0x000000ff0300720c */ /* 0x000ff60003f25310 */
[----:B------:R-:W-:Y:S02]  /*5310*/  @!UPT UIADD3 URZ, UPT, UPT, URZ, URZ, URZ ;  /* 0x000000fffffff290 */ /* 0x000fe4000fffe0ff */
[----:B------:R-:W3:Y:S01]  /*5320*/  @P1 LDC.64 R10, c[0x0][0x888] ;  /* 0x00022200ff0a1b82 */ /* 0x000ee20000000a00 */
[----:B-1----:R-:W-:Y:S04]  /*5330*/  @P1 IMAD R0, R4, UR36, RZ ;  /* 0x0000002404001c24 */ /* 0x002fe8000f8e02ff */
[----:B---3--:R-:W-:Y:S04]  /*5340*/  @P1 IMAD.WIDE R10, R0, 0x4, R10 ;  /* 0x00000004000a1825 */ /* 0x008fe800078e020a */
[----:B------:R-:W-:Y:S01]  /*5350*/  HFMA2 R0, -RZ, RZ, 0, 5.9604644775390625e-08 ;  /* 0x00000001ff007431 */ /* 0x000fe200000001ff */
[----:B--2--5:R2:W5:Y:S04]  /*5360*/  @P1 LDG.E R27, desc[UR4][R10.64] ;  /* 0x000000040a1b1981 */ /* 0x024568000c1e1900 */
[----:B------:R-:W-:Y:S01]  /*5370*/  @!P1 PRMT R46, R0, 0x7610, R46 ;  /* 0x00007610002e9816 */ /* 0x000fe2000000002e */
[----:B--2---:R-:W3:Y:S06]  /*5380*/  @!P1 LDC R27, c[0x0][0x880] ;  /* 0x00022000ff1b9b82 */ /* 0x004eec0000000800 */
.L_x_100:
[----:B---3-5:R-:W-:Y:S01]  /*5390*/  @!P0 FSETP.EQ.AND P1, PT, R27, RZ, PT ;  /* 0x000000ff1b00820b */ /* 0x028fe20003f22000 */
[----:B------:R-:W-:Y:S01]  /*53a0*/  @!UPT UIADD3 URZ, UPT, UPT, URZ, URZ, URZ ;  /* 0x000000fffffff290 */ /* 0x000fe2000fffe0ff */
[----:B------:R-:W-:Y:S11]  /*53b0*/  @!P0 BRA `(.L_x_101) ;  /* 0x0000000000188947 */ /* 0x000ff60003800000 */
[----:B------:R-:W-:Y:S02]  /*53c0*/  LOP3.LUT P0, RZ, R46, 0xff, RZ, 0xc0, !PT ;  /* 0x000000ff2eff7812 */ /* 0x000fe4000780c0ff */
[----:B------:R-:W-:Y:S04]  /*53d0*/  ISETP.NE.U32.AND P1, PT, R2, RZ, PT ;  /* 0x000000ff0200720c */ /* 0x000fe80003f25070 */
[----:B------:R-:W-:Y:S04]  /*53e0*/  ISETP.NE.AND.EX P1, PT, R3, RZ, PT, P1 ;  /* 0x000000ff0300720c */ /* 0x000fe80003f25310 */
[----:B------:R-:W-:Y:S03]  /*53f0*/  PLOP3.LUT P1, PT, P1, PT, PT, 0x8, 0x80 ;  /* 0x000000000080781c */ /* 0x000fe60000f2e170 */
[----:B------:R-:W-:Y:S11]  /*5400*/  @P0 FSETP.EQ.AND P1, PT, R27, RZ, PT ;  /* 0x000000ff1b00020b */ /* 0x000ff60003f22000 */
[----:B------:R-:W-:Y:S02]  /*5410*/  @!UPT UIADD3 URZ, UPT, UPT, URZ, URZ, URZ ;  /* 0x000000fffffff290 */ /* 0x000fe4000fffe0ff */
.L_x_101:
[----:B------:R-:W2:Y:S01]  /*5420*/  SYNCS.PHASECHK.TRANS64.TRYWAIT P2, [UR21+0xf0], R9 ;  /* 0x0000f009ff0075a7 */ /* 0x000ea20008041115 */
[----:B------:R-:W-:Y:S04]  /*5430*/  ELECT P0, URZ, PT ;  /* 0x0000000000ff782f */ /* 0x000fe80003800000 */
[----:B------:R-:W-:Y:S11]  /*5440*/  PLOP3.LUT P1, PT, P1, P0, PT, 0xf2, 0x2f ;  /* 0x00000000002f781c */ /* 0x000ff60000f21e72 */
[----:B------:R-:W-:Y:S02]  /*5450*/  @!UPT UIADD3 URZ, UPT, UPT, URZ, URZ, URZ ;  /* 0x000000fffffff290 */ /* 0x000fe4000fffe0ff */
[----:B------:R-:W-:Y:S05]  /*5460*/  @!P1 IADD3 R8, P0, PT, R16, 0x580, RZ ;  /* 0x0000058010089810 */ /* 0x000fea0007f1e0ff */
[----:B-1----:R-:W-:Y:S01]  /*5470*/  @!P1 IMAD.X R6, RZ, RZ, R17, P0 ;  /* 0x000000ffff069224 */ /* 0x002fe200000e0611 */
[----:B--2---:R-:W-:Y:S07]  /*5480*/  @!P2 BRA `(.L_x_102) ;  /* 0x0000004800dca947 */ /* 0x004fee0003800000 */
.L_x_210:
[----:B------:R-:W-:Y:S01]  /*5490*/  @!P1 R2UR UR5, R8 ;  /* 0x00000000080592ca */ /* 0x000fe200000e0000 */
[----:B------:R-:W-:Y:S01]  /*54a0*/  VOTEU.ALL UP0, P1 ;  /* 0x0000000000ff7886 */ /* 0x000fe20000800000 */
[----:B------:R-:W-:Y:S01]  /*54b0*/  @!P1 R2UR UR4, R6 ;  /* 0x00000000060492ca */ /* 0x000fe200000e0000 */
[----:B------:R-:W-:Y:S01]  /*54c0*/  UMOV UR16, 0x0 ;  /* 0x0000000000107882 */ /* 0x000fe20000000000 */
[----:B------:R-:W-:Y:S01]  /*54d0*/  UMOV UR17, 0x10000000 ;  /* 0x1000000000117882 */ /* 0x000fe20000000000 */
[----:B------:R-:W-:Y:S01]  /*54e0*/  UMOV UR44, UR36 ;  /* 0x00000024002c7c82 */ /* 0x000fe20008000000 */
[----:B------:R-:W-:Y:S01]  /*54f0*/  @!UP0 UIADD3 UR40, UPT, UPT, UR21, 0x200, URZ ;  /* 0x0000020015288890 */ /* 0x000fe2000fffe0ff */
[----:B-1----:R-:W-:Y:S01]  /*5500*/  @!P1 IMAD.MOV.U32 R0, RZ, RZ, 0x1000 ;  /* 0x00001000ff009424 */ /* 0x002fe200078e00ff */
[----:B------:R-:W-:Y:S01]  /*5510*/  @!UP0 UIADD3 UR10, UPT, UPT, UR42, 0x40, URZ ;  /* 0x000000402a0a8890 */ /* 0x000fe2000fffe0ff */
[----:B------:R-:W-:Y:S01]  /*5520*/  @!P1 IADD3 R8, P0, PT, R16, 0x580, RZ ;  /* 0x0000058010089810 */ /* 0x000fe20007f1e0ff */
[----:B------:R-:W-:Y:S01]  /*5530*/  @!UP0 UIADD3 UR8, UPT, UPT, UR21, 0xa00, URZ ;  /* 0x00000a0015088890 */ /* 0x000fe2000fffe0ff */
[----:B------:R-:W-:Y:S02]  /*5540*/  VOTEU.ALL UP0, P1 ;  /* 0x0000000000ff7886 */ /* 0x000fe40000800000 */
[----:B------:R-:W-:Y:S01]  /*5550*/  IMAD.U32 R10, RZ, RZ, UR5 ;  /* 0x00000005ff0a7e24 */ /* 0x000fe2000f8e00ff */
[----:B------:R-:W-:Y:S01]  /*5560*/  UMOV UR9, UR41 ;  /* 0x0000002900097c82 */ /* 0x000fe20008000000 */
[----:B------:R-:W-:Y:S01]  /*5570*/  IMAD.U32 R11, RZ, RZ, UR4 ;  /* 0x00000004ff0b7e24 */ /* 0x000fe2000f8e00ff */
[----:B------:R-:W-:Y:S01]  /*5580*/  UMOV UR11, UR43 ;  /* 0x0000002b000b7c82 */ /* 0x000fe20008000000 */
[----:B------:R-:W-:Y:S01]  /*5590*/  UMOV UR12, UR36 ;  /* 0x00000024000c7c82 */ /* 0x000fe20008000000 */
[----:B------:R-:W-:Y:S01]  /*55a0*/  @!P1 R2UR UR4, R10 ;  /* 0x000000000a0492ca */ /* 0x000fe200000e0000 */
[----:B------:R-:W-:Y:S01]  /*55b0*/  UPRMT UR6, UR47, 0x654, UR41 ;  /* 0x000006542f067896 */ /* 0x000fe20008000029 */
[----:B------:R-:W-:Y:S01]  /*55c0*/  @!P1 R2UR UR5, R11 ;  /* 0x000000000b0592ca */ /* 0x000fe200000e0000 */
[----:B------:R-:W-:Y:S11]  /*55d0*/  @!P1 IMAD.X R6, RZ, RZ, R17, P0 ;  /* 0x000000ffff069224 */ /* 0x000ff600000e0611 */
[----:B------:R-:W-:Y:S01]  /*55e0*/  @!UPT UIADD3 URZ, UPT, UPT, URZ, URZ, URZ ;  /* 0x000000fffffff290 */ /* 0x000fe2000fffe0ff */
[----:B------:R1:W-:Y:S01]  /*55f0*/  @!UP0 UTMALDG.3D [UR40], [UR4], desc[UR16] ;  /* 0x00001028040085b4 */ /* 0x0003e20008011000 */
[----:B------:R-:W-:Y:S05]  /*5600*/  VOTEU.ALL UP0, P1 ;  /* 0x0000000000ff7886 */ /* 0x000fea0000800000 */
[----:B------:R1:W-:Y:S01]  /*5610*/  @!UP0 UTMALDG.3D [UR8], [UR4], desc[UR16] ;  /* 0x00001008040085b4 */ /* 0x0003e20008011000 */
[----:B------:R1:W-:Y:S01]  /*5620*/  @!P1 SYNCS.ARRIVE.TRANS64.RED.A0TR RZ, [UR21+0xd0], R0 ;  /* 0x0000d000ffff99a7 */ /* 0x0003e20008300415 */
[----:B------:R-:W-:Y:S01]  /*5630*/  SYNCS.ARRIVE.TRANS64.RED.A1T0 RZ, [UR6], RZ ;  /* 0x000000ffffff79a7 */ /* 0x000fe20008100406 */
[----:B------:R-:W2:Y:S02]  /*5640*/  SYNCS.PHASECHK.TRANS64.TRYWAIT P2, [UR21+0xf8], R9 ;  /* 0x0000f809ff0075a7 */ /* 0x000ea40008041115 */
[----:B-12---:R-:W-:Y:S05]  /*5650*/  @!P2 BRA `(.L_x_103) ;  /* 0x000000480080a947 */ /* 0x006fea0003800000 */
.L_x_212:
        /* <DEDUP_REMOVED lines=10> */
[----:B------:R-:W-:Y:S02]  /*5700*/  @!UP0 UIADD3 UR10, UPT, UPT, UR42, 0x50, URZ ;  /* 0x000000502a0a8890 */ /* 0x000fe4000fffe0ff */
[----:B------:R-:W-:Y:S01]  /*5710*/  @!UP0 UIADD3 UR8, UPT, UPT, UR21, 0x1a00, URZ ;  /* 0x00001a0015088890 */ /* 0x000fe2000fffe0ff */
[----:B------:R-:W-:Y:S01]  /*5720*/  IMAD.U32 R10, RZ, RZ, UR5 ;  /* 0x00000005ff0a7e24 */ /* 0x000fe2000f8e00ff */
[----:B------:R-:W-:Y:S01]  /*5730*/  VOTEU.ALL UP0, P1 ;  /* 0x0000000000ff7886 */ /* 0x000fe20000800000 */
[----:B------:R-:W-:Y:S01]  /*5740*/  IMAD.U32 R11, RZ, RZ, UR4 ;  /* 0x00000004ff0b7e24 */ /* 0x000fe2000f8e00ff */
[----:B------:R-:W-:Y:S01]  /*5750*/  UMOV UR9, UR33 ;  /* 0x0000002100097c82 */ /* 0x000fe20008000000 */
[----:B------:R-:W-:Y:S01]  /*5760*/  UMOV UR11, UR43 ;  /* 0x0000002b000b7c82 */ /* 0x000fe20008000000 */
[----:B------:R-:W-:Y:S01]  /*5770*/  @!P1 R2UR UR4, R10 ;  /* 0x000000000a0492ca */ /* 0x000fe200000e0000 */
[----:B------:R-:W-:Y:S01]  /*5780*/  UMOV UR12, UR36 ;  /* 0x00000024000c7c82 */ /* 0x000fe20008000000 */
[----:B------:R-:W-:Y:S01]  /*5790*/  @!P1 R2UR UR5, R11 ;  /* 0x000000000b0592ca */ /* 0x000fe200000e0000 */
[----:B------:R-:W-:Y:S01]  /*57a0*/  UPRMT UR6, UR47, 0x654, UR33 ;  /* 0x000006542f067896 */ /* 0x000fe20008000021 */
[----:B------:R-:W-:Y:S11]  /*57b0*/  @!P1 IMAD.X R6, RZ, RZ, R17, P0 ;  /* 0x000000ffff069224 */ /* 0x000ff600000e0611 */
[----:B------:R1:W-:Y:S01]  /*57c0*/  @!UP0 UTMALDG.3D [UR32], [UR4], desc[UR16] ;  /* 0x00001020040085b4 */ /* 0x0003e20008011000 */
[----:B------:R-:W-:Y:S05]  /*57d0*/  VOTEU.ALL UP0, P1 ;  /* 0x0000000000ff7886 */ /* 0x000fea0000800000 */
[----:B------:R1:W-:Y:S01]  /*57e0*/  @!UP0 UTMALDG.3D [UR8], [UR4], desc[UR16] ;  /* 0x00001008040085b4 */ /* 0x0003e20008011000 */
[----:B------:R1:W-:Y:S01]  /*57f0*/  @!P1 SYNCS.ARRIVE.TRANS64.RED.A0TR RZ, [UR21+0xd8], R0 ;  /* 0x0000d800ffff99a7 */ /* 0x0003e20008300415 */
[----:B------:R-:W-:Y:S01]  /*5800*/  SYNCS.ARRIVE.TRANS64.RED.A1T0 RZ, [UR6], RZ ;  /* 0x000000ffffff79a7 */ /* 0x000fe20008100406 */
[----:B------:R-:W2:Y:S02]  /*5810*/  SYNCS.PHASECHK.TRANS64.TRYWAIT P2, [UR21+0x100], R9 ;  /* 0x00010009ff0075a7 */ /* 0x000ea40008041115 */
[----:B-12---:R-:W-:Y:S05]  /*5820*/  @!P2 BRA `(.L_x_104) ;  /* 0x000000480024a947 */ /* 0x006fea0003800000 */
.L_x_214:
        /* <DEDUP_REMOVED lines=9> */
[----:B------:R-:W-:Y:S01]  /*58c0*/  VIADD R14, R14, 0x1 ;  /* 0x000000010e0e7836 */ /* 0x000fe20000000000 */
        /* <DEDUP_REMOVED lines=10> */
[----:B------:R-:W-:Y:S01]  /*5970*/  UMOV UR12, UR36 ;  /* 0x00000024000c7c82 */ /* 0x000fe20008000000 */
[----:B------:R-:W-:Y:S11]  /*5980*/  UPRMT UR6, UR47, 0x654, UR25 ;  /* 0x000006542f067896 */ /* 0x000ff60008000019 */
[----:B------:R1:W-:Y:S01]  /*5990*/  @!UP0 UTMALDG.3D [UR24], [UR4], desc[UR16] ;  /* 0x00001018040085b4 */ /* 0x0003e20008011000 */
[----:B------:R-:W-:Y:S05]  /*59a0*/  VOTEU.ALL UP0, P1 ;  /* 0x0000000000ff7886 */ /* 0x000fea0000800000 */
[----:B------:R1:W-:Y:S01]  /*59b0*/  @!UP0 UTMALDG.3D [UR8], [UR4], desc[UR16] ;  /* 0x00001008040085b4 */ /* 0x0003e20008011000 */
[----:B------:R1:W-:Y:S01]  /*59c0*/  @!P1 SYNCS.ARRIVE.TRANS64.RED.A0TR RZ, [UR21+0xe0], R0 ;  /* 0x0000e000ffff99a7 */ /* 0x0003e20008300415 */
[----:B------:R-:W-:Y:S01]  /*59d0*/  SYNCS.ARRIVE.TRANS64.RED.A1T0 RZ, [UR6], RZ ;  /* 0x000000ffffff79a7 */ /* 0x000fe20008100406 */
[----:B------:R-:W2:Y:S02]  /*59e0*/  SYNCS.PHASECHK.TRANS64.TRYWAIT P0, [UR21+0x108], R9 ;  /* 0x00010809ff0075a7 */ /* 0x000ea40008001115 */
[----:B-12---:R-:W-:Y:S05]  /*59f0*/  @!P0 BRA `(.L_x_105) ;  /* 0x0000004400c88947 */ /* 0x006fea0003800000 */
.L_x_216:
[----:B------:R-:W-:Y:S01]  /*5a00*/  UIADD3 UR24, UPT, UPT, UR13, UR63, URZ ;  /* 0x0000003f0d187290 */ /* 0x000fe2000fffe0ff */
[----:B------:R-:W-:Y:S01]  /*5a10*/  @!P1 IADD3 R6, P0, PT, R16, 0x580, RZ ;  /* 0x0000058010069810 */ /* 0x000fe20007f1e0ff */
[----:B------:R-:W-:Y:S01]  /*5a20*/  UPLOP3.LUT UP2, UPT, UPT, UPT, UPT, 0x80, 0x8 ;  /* 0x000000000008789c */ /* 0x000fe20003f4f070 */
[----:B------:R-:W-:Y:S01]  /*5a30*/  R2UR UR26, R50 ;  /* 0x00000000321a72ca */ /* 0x000fe200000e0000 */
[----:B------:R-:W-:Y:S01]  /*5a40*/  VOTEU.ALL UP0, P1 ;  /* 0x0000000000ff7886 */ /* 0x000fe20000800000 */
[----:B------:R-:W-:Y:S01]  /*5a50*/  @!P1 R2UR UR5, R6 ;  /* 0x00000000060592ca */ /* 0x000fe200000e0000 */
[----:B-1----:R-:W-:Y:S01]  /*5a60*/  @!P1 IMAD.X R0, RZ, RZ, R17, P0 ;  /* 0x000000ffff009224 */ /* 0x002fe200000e0611 */
[----:B------:R-:W-:Y:S01]  /*5a70*/  UMOV UR6, 0x0 ;  /* 0x0000000000067882 */ /* 0x000fe20000000000 */
[----:B------:R-:W-:Y:S01]  /*5a80*/  UMOV UR7, 0x10000000 ;  /* 0x1000000000077882 */ /* 0x000fe20000000000 */
[----:B------:R-:W-:Y:S01]  /*5a90*/  @!UP0 UIADD3 UR18, UPT, UPT, UR42, 0x30, URZ ;  /* 0x000000302a128890 */ /* 0x000fe2000fffe0ff */
[----:B------:R-:W-:Y:S01]  /*5aa0*/  ISETP.NE.AND P0, PT, R14, 0x2, PT ;  /* 0x000000020e00780c */ /* 0x000fe20003f05270 */
[----:B------:R-:W-:Y:S01]  /*5ab0*/  @!UP0 UIADD3 UR16, UPT, UPT, UR21, 0x3200, URZ ;  /* 0x0000320015108890 */ /* 0x000fe2000fffe0ff */
[----:B------:R-:W-:Y:S01]  /*5ac0*/  @!P1 R2UR UR4, R0 ;  /* 0x00000000000492ca */ /* 0x000fe200000e0000 */
[----:B------:R-:W-:Y:S01]  /*5ad0*/  @!UP0 UIADD3 UR17, UPT, UPT, UR21, 0xe8, URZ ;  /* 0x000000e815118890 */ /* 0x000fe2000fffe0ff */
[----:B------:R-:W-:Y:S01]  /*5ae0*/  SEL R0, RZ, 0x1, P0 ;  /* 0x00000001ff007807 */ /* 0x000fe20000000000 */
[----:B------:R-:W-:Y:S01]  /*5af0*/  @!UP0 UIADD3 UR10, UPT, UPT, UR42, 0x70, URZ ;  /* 0x000000702a0a8890 */ /* 0x000fe2000fffe0ff */
[----:B------:R-:W-:Y:S01]  /*5b00*/  LOP3.LUT R15, R15, 0x1, RZ, 0x3c, !PT ;  /* 0x000000010f0f7812 */ /* 0x000fe200078e3cff */
[----:B------:R-:W-:Y:S01]  /*5b10*/  @!UP0 UIADD3 UR8, UPT, UPT, UR21, 0x3a00, URZ ;  /* 0x00003a0015088890 */ /* 0x000fe2000fffe0ff */
[----:B------:R-:W-:Y:S01]  /*5b20*/  IMAD.U32 R8, RZ, RZ, UR5 ;  /* 0x00000005ff087e24 */ /* 0x000fe2000f8e00ff */
[----:B------:R-:W-:Y:S01]  /*5b30*/  VOTEU.ALL UP0, P1 ;  /* 0x0000000000ff7886 */ /* 0x000fe20000800000 */
[----:B------:R-:W-:Y:S01]  /*5b40*/  UMOV UR19, UR43 ;  /* 0x0000002b00137c82 */ /* 0x000fe20008000000 */
[----:B------:R-:W-:Y:S01]  /*5b50*/  UMOV UR20, UR36 ;  /* 0x0000002400147c82 */ /* 0x000fe20008000000 */
[----:B------:R-:W-:Y:S01]  /*5b60*/  UMOV UR11, UR43 ;  /* 0x0000002b000b7c82 */ /* 0x000fe20008000000 */
[----:B------:R-:W-:Y:S01]  /*5b70*/  UMOV UR12, UR36 ;  /* 0x00000024000c7c82 */ /* 0x000fe20008000000 */
[----:B------:R-:W-:Y:S01]  /*5b80*/  UMOV UR9, UR17 ;  /* 0x0000001100097c82 */ /* 0x000fe20008000000 */
[----:B------:R-:W-:Y:S01]  /*5b90*/  IMAD.U32 R9, RZ, RZ, UR4 ;  /* 0x00000004ff097e24 */ /* 0x000fe2000f8e00ff */
[----:B------:R-:W-:Y:S01]  /*5ba0*/  @!P1 R2UR UR4, R8 ;  /* 0x00000000080492ca */ /* 0x000fe200000e0000 */
[----:B------:R-:W-:Y:S01]  /*5bb0*/  UMOV UR36, UR29 ;  /* 0x0000001d00247c82 */ /* 0x000fe20008000000 */
[----:B------:R-:W-:Y:S02]  /*5bc0*/  LOP3.LUT R13, R13, R0, RZ, 0x3c, !PT ;  /* 0x000000000d0d7212 */ /* 0x000fe400078e3cff */
[----:B------:R-:W-:Y:S02]  /*5bd0*/  @!P1 R2UR UR5, R9 ;  /* 0x00000000090592ca */ /* 0x000fe400000e0000 */
[----:B------:R-:W-:Y:S11]  /*5be0*/  SEL R14, R14, RZ, P0 ;  /* 0x000000ff0e0e7207 */ /* 0x000ff60000000000 */
[----:B------:R1:W-:Y:S01]  /*5bf0*/  @!UP0 UTMALDG.3D [UR16], [UR4], desc[UR6] ;  /* 0x00000610040085b4 */ /* 0x0003e20008011000 */
[----:B------:R-:W-:Y:S05]  /*5c00*/  VOTEU.ALL UP0, P1 ;  /* 0x0000000000ff7886 */ /* 0x000fea0000800000 */
[----:B------:R2:W-:Y:S01]  /*5c10*/  @!UP0 UTMALDG.3D [UR8], [UR4], desc[UR6] ;  /* 0x00000608040085b4 */ /* 0x0005e20008011000 */
[----:B------:R2:W-:Y:S01]  /*5c20*/  @!P1 SYNCS.ARRIVE.TRANS64.RED.A0TR RZ, [UR21+0xe8], R7 ;  /* 0x0000e807ffff99a7 */ /* 0x0005e20008300415 */
[----:B------:R-:W-:Y:S01]  /*5c30*/  SYNCS.ARRIVE.TRANS64.RED.A1T0 RZ, [UR37], RZ ;  /* 0x000000ffffff79a7 */ /* 0x000fe20008100425 */
[----:B-1----:R-:W-:Y:S01]  /*5c40*/  UIADD3 UR20, UPT, UPT, UR14, UR26, URZ ;  /* 0x0000001a0e147290 */ /* 0x002fe2000fffe0ff */
[----:B------:R-:W-:Y:S11]  /*5c50*/  BRA.U UP1, `(.L_x_106) ;  /* 0xfffffff101047547 */ /* 0x000ff6000b83ffff */
[----:B------:R-:W-:-:S04]  /*5c60*/  SHF.L.U32 R2, R15, 0x1f, RZ ;  /* 0x0000001f0f027819 */ /* 0x000fc800000006ff */
[----:B------:R-:W1:Y:S02]  /*5c70*/  SYNCS.PHASECHK.TRANS64.TRYWAIT P0, [UR21+0xf0], R2 ;  /* 0x0000f002ff0075a7 */ /* 0x000e640008001115 */
[----:B-1----:R-:W-:Y:S05]  /*5c80*/  @!P0 BRA `(.L_x_107) ;  /* 0x00000044003c8947 */ /* 0x002fea0003800000 */
.L_x_218:
[----:B------:R-:W3:Y:S02]  /*5c90*/  SYNCS.PHASECHK.TRANS64.TRYWAIT P0, [UR21+0xf8], R2 ;  /* 0x0000f802ff0075a7 */ /* 0x000ee40008001115 */
[----:B---3--:R-:W-:Y:S05]  /*5ca0*/  @!P0 BRA `(.L_x_108) ;  /* 0x00000044004c8947 */ /* 0x008fea0003800000 */
.L_x_220:
[----:B------:R-:W3:Y:S02]  /*5cb0*/  SYNCS.PHASECHK.TRANS64.TRYWAIT P0, [UR21+0x100], R2 ;  /* 0x00010002ff0075a7 */ /* 0x000ee40008001115 */
[----:B---3--:R-:W-:Y:S05]  /*5cc0*/  @!P0 BRA `(.L_x_109) ;  /* 0x00000044005c8947 */ /* 0x008fea0003800000 */
.L_x_222:
[----:B-1----:R-:W-:-:S07]  /*5cd0*/  MOV R0, UR21 ;  /* 0x0000001500007c02 */ /* 0x002fce0008000f00 */
.L_x_110:
[----:B-1----:R-:W-:-:S04]  /*5ce0*/  SHF.L.U32 R2, R15, 0x1f, RZ ;  /* 0x0000001f0f027819 */ /* 0x002fc800000006ff */
[----:B------:R1:W3:Y:S03]  /*5cf0*/  SYNCS.PHASECHK.TRANS64.TRYWAIT P0, [R0+URZ+0x108], R2 ;  /* 0x00010802000075a7 */ /* 0x0002e600080011ff */
[----:B---3--:R-:W-:Y:S05]  /*5d00*/  @!P0 NANOSLEEP.SYNCS 0x989680 ;  /* 0x009896800000895d */ /* 0x008fea0003900000 */
[----:B------:R-:W3:Y:S02]  /*5d10*/  @!P0 SYNCS.PHASECHK.TRANS64 P0, [R0+URZ+0x108], R2 ;  /* 0x00010802000085a7 */ /* 0x000ee400080010ff */
[----:B--23--:R-:W-:Y:S05]  /*5d20*/  @P0 EXIT ;  /* 0x000000000000094d */ /* 0x00cfea0003800000 */
[----:B------:R-:W-:Y:S05]  /*5d30*/  BRA `(.L_x_110) ;  /* 0xfffffffc00e87947 */ /* 0x000fea000383ffff */
.L_x_95:
[----:B------:R-:W-:-:S06]  /*5d40*/  UISETP.GE.AND UP0, UPT, UR25, 0x4, UPT ;  /* 0x000000041900788c */ /* 0x000fcc000bf06270 */
[----:B------:R-:W-:-:S13]  /*5d50*/  PLOP3.LUT P0, PT, PT, PT, UP0, 0x80, 0x8 ;  /* 0x000000000008781c */ /* 0x000fda0003f0f008 */
[----:B------:R-:W-:Y:S05]  /*5d60*/  @!P0 EXIT ;  /* 0x000000000000894d */ /* 0x000fea0003800000 */
[----:B------:R-:W-:Y:S01]  /*5d70*/  BAR.SYNC.DEFER_BLOCKING 0x6, 0xa0 ;  /* 0x0182800000007b1d */ /* 0x000fe20000010000 */
[C---:B------:R-:W-:Y:S01]  /*5d80*/  IMAD.SHL.U32 R45, R60.reuse, 0x10, RZ ;  /* 0x000000103c2d7824 */ /* 0x040fe200078e00ff */
[C---:B------:R-:W-:Y:S01]  /*5d90*/  SHF.L.U32 R3, R47.reuse, 0x15, RZ ;  /* 0x000000152f037819 */ /* 0x040fe200000006ff */
[C---:B------:R-:W-:Y:S02]  /*5da0*/  IMAD.U32 R23, R60.reuse, 0x10000, RZ ;  /* 0x000100003c177824 */ /* 0x040fe400078e00ff */
[----:B------:R-:W-:Y:S02]  /*5db0*/  HFMA2 R59, -RZ, RZ, 0, 5.9604644775390625e-08 ;  /* 0x00000001ff3b7431 */ /* 0x000fe400000001ff */
[----:B------:R-:W-:Y:S01]  /*5dc0*/  IMAD.SHL.U32 R2, R60, 0x2, RZ ;  /* 0x000000023c027824 */ /* 0x000fe200078e00ff */
[----:B------:R-:W-:Y:S01]  /*5dd0*/  UMOV UR43, 0x400 ;  /* 0x00000400002b7882 */ /* 0x000fe20000000000 */
[----:B------:R-:W1:Y:S01]  /*5de0*/  LDCU.64 UR4, c[0x0][0x890] ;  /* 0x00011200ff0477ac */ /* 0x000e620008000a00 */
[----:B------:R-:W2:Y:S01]  /*5df0*/  LDC.64 R42, c[0x0][0x8b0] ;  /* 0x00022c00ff2a7b82 */ /* 0x000ea20000000a00 */
[----:B------:R-:W-:Y:S01]  /*5e00*/  IMAD.SHL.U32 R6, R47, 0x200, RZ ;  /* 0x000002002f067824 */ /* 0x000fe200078e00ff */
[C---:B------:R-:W-:Y:S01]  /*5e10*/  LOP3.LUT R7, R45.reuse, 0x40, RZ, 0xc0, !PT ;  /* 0x000000402d077812 */ /* 0x040fe200078ec0ff */
[----:B------:R-:W-:Y:S01]  /*5e20*/  ULEA UR43, UR47, UR43, 0x18 ;  /* 0x0000002b2f2b7291 */ /* 0x000fe2000f8ec0ff */
[----:B------:R-:W-:Y:S01]  /*5e30*/  LOP3.LUT R44, R45, 0x5b0, RZ, 0xc0, !PT ;  /* 0x000005b02d2c7812 */ /* 0x000fe200078ec0ff */
[----:B------:R-:W-:Y:S01]  /*5e40*/  IMAD.MOV.U32 R22, RZ, RZ, RZ ;  /* 0x000000ffff167224 */ /* 0x000fe200078e00ff */
[----:B------:R-:W-:Y:S01]  /*5e50*/  LOP3.LUT R3, R3, 0x200000, RZ, 0xc0, !PT ;  /* 0x0020000003037812 */ /* 0x000fe200078ec0ff */
[----:B------:R-:W-:Y:S01]  /*5e60*/  IMAD.MOV.U32 R58, RZ, RZ, RZ ;  /* 0x000000ffff3a7224 */ /* 0x000fe200078e00ff */
[----:B------:R-:W3:Y:S01]  /*5e70*/  LDC.64 R40, c[0x0][0x8a8] ;  /* 0x00022a00ff287b82 */ /* 0x000ee20000000a00 */
[----:B------:R-:W-:Y:S01]  /*5e80*/  LOP3.LUT R2, R7, 0x8, R2, 0xf8, !PT ;  /* 0x0000000807027812 */ /* 0x000fe200078ef802 */
[----:B------:R-:W-:Y:S01]  /*5e90*/  IMAD.MOV.U32 R55, RZ, RZ, RZ ;  /* 0x000000ffff377224 */ /* 0x000fe200078e00ff */
[----:B------:R-:W-:Y:S01]  /*5ea0*/  LOP3.LUT R44, R44, 0x200, R6, 0xf8, !PT ;  /* 0x000002002c2c7812 */ /* 0x000fe200078ef806 */
[----:B------:R-:W4:Y:S01]  /*5eb0*/  LDCU UR60, c[0x0][0x370] ;  /* 0x00006e00ff3c77ac */ /* 0x000f220008000800 */
[----:B------:R-:W-:-:S02]  /*5ec0*/  LOP3.LUT R23, R3, 0x400000, R23, 0xf8, !PT ;  /* 0x0040000003177812 */ /* 0x000fc400078ef817 */
[----:B------:R-:W-:Y:S01]  /*5ed0*/  LOP3.LUT P0, RZ, R45, 0x40, RZ, 0xc0, !PT ;  /* 0x000000402dff7812 */ /* 0x000fe2000780c0ff */
[----:B------:R-:W4:Y:S01]  /*5ee0*/  LDS R0, [UR43+0x1d0] ;  /* 0x0001d02bff007984 */ /* 0x000f220008000800 */
[----:B-1----:R-:W-:Y:S01]  /*5ef0*/  IMAD.U32 R49, RZ, RZ, UR4 ;  /* 0x00000004ff317e24 */ /* 0x002fe2000f8e00ff */
[----:B------:R-:W-:Y:S01]  /*5f00*/  UIADD3 UR4, UPT, UPT, UR43, 0x200, URZ ;  /* 0x000002002b047890 */ /* 0x000fe2000fffe0ff */
[----:B------:R-:W-:Y:S01]  /*5f10*/  LOP3.LUT R44, R44, R2, RZ, 0xfc, !PT ;  /* 0x000000022c2c7212 */ /* 0x000fe200078efcff */
[----:B------:R-:W-:Y:S01]  /*5f20*/  IMAD.U32 R48, RZ, RZ, UR5 ;  /* 0x00000005ff307e24 */ /* 0x000fe2000f8e00ff */
[----:B------:R-:W-:Y:S01]  /*5f30*/  P2R R2, PR, RZ, 0x1 ;  /* 0x00000001ff027803 */ /* 0x000fe20000000000 */
[----:B------:R-:W1:Y:S01]  /*5f40*/  LDCU UR42, c[0x0][0xb0c] ;  /* 0x00016180ff2a77ac */ /* 0x000e620008000800 */
[----:B------:R-:W-:Y:S01]  /*5f50*/  LOP3.LUT R60, R60, 0x60, RZ, 0xc0, !PT ;  /* 0x000000603c3c7812 */ /* 0x000fe200078ec0ff */
[----:B------:R-:W-:Y:S01]  /*5f60*/  IMAD.U32 R52, RZ, RZ, UR4 ;  /* 0x00000004ff347e24 */ /* 0x000fe2000f8e00ff */
[----:B------:R-:W-:Y:S01]  /*5f70*/  MOV R57, RZ ;  /* 0x000000ff00397202 */ /* 0x000fe20000000f00 */
[----:B------:R-:W1:Y:S01]  /*5f80*/  LDCU UR39, c[0x0][0xb30] ;  /* 0x00016600ff2777ac */ /* 0x000e620008000800 */
[----:B------:R-:W1:Y:S01]  /*5f90*/  LDCU.64 UR54, c[0x0][0x888] ;  /* 0x00011100ff3677ac */ /* 0x000e620008000a00 */
[----:B------:R-:W1:Y:S01]  /*5fa0*/  LDCU.64 UR40, c[0x0][0xb28] ;  /* 0x00016500ff2877ac */ /* 0x000e620008000a00 */
[----:B------:R-:W1:Y:S01]  /*5fb0*/  LDCU.128 UR56, c[0x0][0xb10] ;  /* 0x00016200ff3877ac */ /* 0x000e620008000c00 */
[----:B------:R-:W1:Y:S01]  /*5fc0*/  LDCU UR53, c[0x0][0x374] ;  /* 0x00006e80ff3577ac */ /* 0x000e620008000800 */
[----:B------:R-:W-:Y:S01]  /*5fd0*/  UMOV UR52, URZ ;  /* 0x000000ff00347c82 */ /* 0x000fe20008000000 */
[----:B------:R-:W-:Y:S01]  /*5fe0*/  UMOV UR46, URZ ;  /* 0x000000ff002e7c82 */ /* 0x000fe20008000000 */
[----:B-1234-:R-:W-:-:S07]  /*5ff0*/  IMAD.IADD R23, R0, 0x1, R23 ;  /* 0x0000000100177824 */ /* 0x01efce00078e0217 */
.L_x_154:
[----:B------:R-:W-:Y:S02]  /*6000*/  LEA R3, R55, UR43, 0x3 ;  /* 0x0000002b37037c11 */ /* 0x000fe4000f8e18ff */
[----:B------:R-:W-:Y:S02]  /*6010*/  SHF.L.U32 R0, R57, 0x1f, RZ ;  /* 0x0000001f39007819 */ /* 0x000fe400000006ff */
[----:B-1----:R-:W-:Y:S02]  /*6020*/  LEA R4, R55, UR43, 0x4 ;  /* 0x0000002b37047c11 */ /* 0x002fe4000f8e20ff */
[----:B------:R-:W1:Y:S02]  /*6030*/  SYNCS.PHASECHK.TRANS64.TRYWAIT P0, [R3+URZ+0x120], R0 ;  /* 0x00012000030075a7 */ /* 0x000e6400080011ff */
[----:B-1----:R-:W-:Y:S05]  /*6040*/  @!P0 BRA `(.L_x_111) ;  /* 0x0000004000948947 */ /* 0x002fea0003800000 */
.L_x_223:
        /* <DEDUP_REMOVED lines=8> */
[----:B--2---:R-:W-:Y:S11]  /*60d0*/  LOP3.LUT P0, RZ, R6, 0x1, RZ, 0xc0, !PT ;  /* 0x0000000106ff7812 */ /* 0x004ff6000780c0ff */
[----:B------:R-:W-:Y:S02]  /*60e0*/  @!UPT UIADD3 URZ, UPT, UPT, URZ, URZ, URZ ;  /* 0x000000fffffff290 */ /* 0x000fe4000fffe0ff */
[----:B---3--:R-:W-:Y:S01]  /*60f0*/  VOTEU.ANY UP1, P0 ;  /* 0x0000000000ff7886 */ /* 0x008fe20000020100 */
[----:B------:R-:W-:Y:S01]  /*6100*/  PLOP3.LUT P0, PT, PT, PT, UP1, 0x80, 0x8 ;  /* 0x000000000008781c */ /* 0x000fe20003f0f018 */
[----:B------:R-:W-:Y:S11]  /*6110*/  UP2UR UR62, UPR, URZ, 0x2 ;  /* 0x00000002ff3e7883 */ /* 0x000ff60008000000 */
[----:B------:R-:W-:Y:S01]  /*6120*/  @!UPT UIADD3 URZ, UPT, UPT, URZ, URZ, URZ ;  /* 0x000000fffffff290 */ /* 0x000fe2000fffe0ff */
[----:B-1----:R-:W-:Y:S02]  /*6130*/  @P0 SHF.R.U32.HI R0, RZ, 0x10, R5 ;  /* 0x00000010ff000819 */ /* 0x002fe40000011605 */
        /* <DEDUP_REMOVED lines=12> */
[----:B------:R-:W2:Y:S01]  /*6200*/  LDCU UR12, c[0x0][0xb20] ;  /* 0x00016400ff0c77ac */ /* 0x000ea20008000800 */
[----:B------:R-:W-:Y:S02]  /*6210*/  UIMAD.WIDE.U32 UR4, UR53, UR59, URZ ;  /* 0x0000003b350472a5 */ /* 0x000fe4000f8e00ff */
[----:B------:R-:W-:Y:S02]  /*6220*/  UIMAD.WIDE.U32 UR6, UR60, UR56, URZ ;  /* 0x000000383c0672a5 */ /* 0x000fe4000f8e00ff */
[----:B------:R-:W-:Y:S02]  /*6230*/  UISETP.NE.AND UP0, UPT, UR58, 0x1, UPT ;  /* 0x000000013a00788c */ /* 0x000fe4000bf05270 */
[----:B------:R-:W-:Y:S02]  /*6240*/  UIMAD.WIDE.U32 UR8, UR37, UR59, URZ ;  /* 0x0000003b250872a5 */ /* 0x000fe4000f8e00ff */
[----:B------:R-:W-:Y:S02]  /*6250*/  UIMAD.WIDE.U32 UR10, UR38, UR56, URZ ;  /* 0x00000038260a72a5 */ /* 0x000fe4000f8e00ff */
[----:B------:R-:W-:Y:S02]  /*6260*/  UISETP.NE.AND UP1, UPT, UR42, 0x1, UPT ;  /* 0x000000012a00788c */ /* 0x000fe4000bf25270 */
[----:B------:R-:W-:Y:S01]  /*6270*/  UISETP.NE.AND UP2, UPT, UR45, 0x1, UPT ;  /* 0x000000012d00788c */ /* 0x000fe2000bf45270 */
[----:B------:R-:W-:Y:S02]  /*6280*/  UMOV UR4, UR5 ;  /* 0x0000000500047c82 */ /* 0x000fe40008000000 */
[----:B--2---:R-:W-:Y:S03]  /*6290*/  USHF.R.U32.HI UR5, URZ, UR12, UR4 ;  /* 0x0000000cff057299 */ /* 0x004fe60008011604 */
[----:B------:R-:W-:Y:S02]  /*62a0*/  UMOV UR4, UR7 ;  /* 0x0000000700047c82 */ /* 0x000fe40008000000 */
[----:B------:R-:W-:Y:S02]  /*62b0*/  USHF.R.U32.HI UR7, URZ, UR57, UR4 ;  /* 0x00000039ff077299 */ /* 0x000fe40008011604 */
[----:B------:R-:W-:Y:S02]  /*62c0*/  USEL UR4, UR53, UR5, !UP0 ;  /* 0x0000000535047287 */ /* 0x000fe4000c000000 */
[----:B------:R-:W-:Y:S01]  /*62d0*/  USEL UR7, UR60, UR7, !UP1 ;  /* 0x000000073c077287 */ /* 0x000fe2000c800000 */
[----:B------:R-:W-:Y:S01]  /*62e0*/  UMOV UR5, UR9 ;  /* 0x0000000900057c82 */ /* 0x000fe20008000000 */
[----:B------:R-:W-:Y:S02]  /*62f0*/  UIMAD.WIDE.U32 UR8, UR4, UR40, URZ ;  /* 0x00000028040872a5 */ /* 0x000fe4000f8e00ff */
[----:B------:R-:W-:Y:S03]  /*6300*/  USHF.R.U32.HI UR6, URZ, UR12, UR5 ;  /* 0x0000000cff067299 */ /* 0x000fe60008011605 */
[----:B------:R-:W-:Y:S01]  /*6310*/  UMOV UR5, UR11 ;  /* 0x0000000b00057c82 */ /* 0x000fe20008000000 */
[----:B------:R-:W-:Y:S02]  /*6320*/  UIMAD.WIDE.U32 UR10, UR7, UR40, URZ ;  /* 0x00000028070a72a5 */ /* 0x000fe4000f8e00ff */
[----:B------:R-:W-:Y:S02]  /*6330*/  USHF.R.U32.HI UR12, URZ, UR57, UR5 ;  /* 0x00000039ff0c7299 */ /* 0x000fe40008011605 */
[----:B------:R-:W-:Y:S01]  /*6340*/  USEL UR6, UR37, UR6, !UP0 ;  /* 0x0000000625067287 */ /* 0x000fe2000c000000 */
[----:B------:R-:W-:Y:S02]  /*6350*/  UMOV UR5, UR9 ;  /* 0x0000000900057c82 */ /* 0x000fe40008000000 */
[----:B------:R-:W-:Y:S01]  /*6360*/  UMOV UR10, UR11 ;  /* 0x0000000b000a7c82 */ /* 0x000fe20008000000 */
[----:B------:R-:W-:Y:S02]  /*6370*/  @UP2 USHF.R.U32.HI UR4, URZ, UR41, UR5 ;  /* 0x00000029ff042299 */ /* 0x000fe40008011605 */
[----:B------:R-:W-:Y:S02]  /*6380*/  @UP2 USHF.R.U32.HI UR7, URZ, UR41, UR10 ;  /* 0x00000029ff072299 */ /* 0x000fe4000801160a */
[----:B------:R-:W-:Y:S02]  /*6390*/  UIMAD UR4, UR45, UR4, URZ ;  /* 0x000000042d0472a4 */ /* 0x000fe4000f8e02ff */
        /* <DEDUP_REMOVED lines=8> */
[----:B------:R-:W-:Y:S02]  /*6420*/  USEL UR11, UR6, UR4, !UP2 ;  /* 0x00000004060b7287 */ /* 0x000fe4000d000000 */
[----:B------:R-:W-:Y:S02]  /*6430*/  UIADD3 UR8, UPT, UPT, -UR5, URZ, URZ ;  /* 0x000000ff05087290 */ /* 0x000fe4000fffe1ff */
[----:B------:R-:W-:Y:S01]  /*6440*/  UIADD3 UR10, UPT, UPT, -UR11, URZ, URZ ;  /* 0x000000ff0b0a7290 */ /* 0x000fe2000fffe1ff */
[----:B------:R-:W-:Y:S01]  /*6450*/  @!UP0 UMOV UR4, UR9 ;  /* 0x0000000900048c82 */ /* 0x000fe20008000000 */
[----:B------:R-:W-:Y:S02]  /*6460*/  UIADD3 UR9, UPT, UPT, -UR6, URZ, URZ ;  /* 0x000000ff06097290 */ /* 0x000fe4000fffe1ff */
[----:B------:R-:W-:Y:S02]  /*6470*/  @!UP0 USHF.R.U32.HI UR4, URZ, UR41, UR4 ;  /* 0x00000029ff048299 */ /* 0x000fe40008011604 */
[----:B------:R-:W-:Y:S02]  /*6480*/  UIMAD UR10, UR45, UR10, UR6 ;  /* 0x0000000a2d0a72a4 */ /* 0x000fe4000f8e0206 */
[----:B------:R-:W-:Y:S04]  /*6490*/  @!UP0 USEL UR4, UR5, UR4, !UP2 ;  /* 0x0000000405048287 */ /* 0x000fe8000d000000 */
[----:B------:R-:W-:Y:S02]  /*64a0*/  @!UP0 UIMAD UR10, UR7, UR10, UR4 ;  /* 0x0000000a070a82a4 */ /* 0x000fe4000f8e0204 */
[----:B------:R-:W-:Y:S02]  /*64b0*/  @!UP0 UIADD3 UR11, UPT, UPT, UR11, -UR4, URZ ;  /* 0x800000040b0b8290 */ /* 0x000fe4000fffe0ff */
[----:B------:R-:W-:Y:S02]  /*64c0*/  UIMAD UR7, UR42, UR8, UR38 ;  /* 0x000000082a0772a4 */ /* 0x000fe4000f8e0226 */
[----:B------:R-:W-:Y:S02]  /*64d0*/  @!UP0 UIMAD UR6, UR11, UR45, UR5 ;  /* 0x0000002d0b0682a4 */ /* 0x000fe4000f8e0205 */
[----:B------:R-:W-:Y:S01]  /*64e0*/  UIMAD UR4, UR58, UR9, UR37 ;  /* 0x000000093a0472a4 */ /* 0x000fe2000f8e0225 */
[----:B------:R-:W-:Y:S02]  /*64f0*/  @!UP0 UMOV UR5, UR10 ;  /* 0x0000000a00058c82 */ /* 0x000fe40008000000 */
[----:B------:R-:W-:Y:S02]  /*6500*/  UIMAD UR38, UR5, UR42, UR7 ;  /* 0x0000002a052672a4 */ /* 0x000fe4000f8e0207 */
[----:B------:R-:W-:Y:S11]  /*6510*/  UIMAD UR37, UR6, UR58, UR4 ;  /* 0x0000003a062572a4 */ /* 0x000ff6000f8e0204 */
[----:B------:R-:W-:Y:S01]  /*6520*/  @!UPT UIADD3 URZ, UPT, UPT, URZ, URZ, URZ ;  /* 0x000000fffffff290 */ /* 0x000fe2000fffe0ff */
.L_x_112:
[----:B------:R-:W-:Y:S01]  /*6530*/  UISETP.NE.AND UP0, UPT, UR39, 0x1, UPT ;  /* 0x000000012700788c */ /* 0x000fe2000bf05270 */
[----:B------:R-:W-:Y:S01]  /*6540*/  LOP3.LUT P0, RZ, R52, 0x90, RZ, 0xc0, !PT ;  /* 0x0000009034ff7812 */ /* 0x000fe2000780c0ff */
[----:B------:R-:W-:Y:S01]  /*6550*/  USHF.L.U32 UR50, UR20, 0x6, URZ ;  /* 0x0000000614327899 */ /* 0x000fe200080006ff */
[----:B------:R-:W-:Y:S01]  /*6560*/  BSSY.RECONVERGENT B6, `(.L_x_113) ;  /* 0x0000034000067945 */ /* 0x000fe20003800200 */
[----:B------:R-:W-:Y:S01]  /*6570*/  USHF.L.U32 UR49, UR24, 0x7, URZ ;  /* 0x0000000718317899 */ /* 0x000fe200080006ff */
[----:B------:R-:W-:Y:S06]  /*6580*/  IADD3 R55, PT, PT, R55, 0x1, RZ ;  /* 0x0000000137377810 */ /* 0x000fec0007ffe0ff */
[----:B------:R-:W2:Y:S01]  /*6590*/  @!UP0 LDCU.128 UR12, c[0x0][0xb10] ;  /* 0x00016200ff0c87ac */ /* 0x000ea20008000c00 */
[----:B------:R-:W3:Y:S01]  /*65a0*/  @!UP0 LDCU UR5, c[0x0][0xb0c] ;  /* 0x00016180ff0587ac */ /* 0x000ee20008000800 */
[----:B------:R-:W4:Y:S01]  /*65b0*/  @!UP0 LDCU UR10, c[0x0][0xb20] ;  /* 0x00016400ff0a87ac */ /* 0x000f220008000800 */
[----:B--2---:R-:W-:Y:S02]  /*65c0*/  UIMAD.WIDE.U32 UR8, UR38, UR12, URZ ;  /* 0x0000000c260872a5 */ /* 0x004fe4000f8e00ff */
[----:B------:R-:W-:Y:S02]  /*65d0*/  UIMAD.WIDE.U32 UR6, UR37, UR15, URZ ;  /* 0x0000000f250672a5 */ /* 0x000fe4000f8e00ff */
[----:B------:R-:W-:Y:S03]  /*65e0*/  @!UP0 UISETP.NE.AND UP1, UPT, UR14, 0x1, UPT ;  /* 0x000000010e00888c */ /* 0x000fe6000bf25270 */
[----:B------:R-:W-:Y:S01]  /*65f0*/  @!UP0 UMOV UR4, UR9 ;  /* 0x0000000900048c82 */ /* 0x000fe20008000000 */
[----:B---3--:R-:W-:Y:S02]  /*6600*/  @!UP0 UISETP.NE.AND UP2, UPT, UR5, 0x1, UPT ;  /* 0x000000010500888c */ /* 0x008fe4000bf45270 */
[----:B------:R-:W-:Y:S01]  /*6610*/  @!UP0 USHF.R.U32.HI UR4, URZ, UR13, UR4 ;  /* 0x0000000dff048299 */ /* 0x000fe20008011604 */
[----:B------:R-:W-:Y:S02]  /*6620*/  @!UP0 UMOV UR6, UR7 ;  /* 0x0000000700068c82 */ /* 0x000fe40008000000 */
[----:B----4-:R-:W-:Y:S02]  /*6630*/  @!UP0 USHF.R.U32.HI UR6, URZ, UR10, UR6 ;  /* 0x0000000aff068299 */ /* 0x010fe40008011606 */
[----:B------:R-:W-:Y:S02]  /*6640*/  @!UP0 USEL UR7, UR38, UR4, !UP2 ;  /* 0x0000000426078287 */ /* 0x000fe4000d000000 */
[----:B------:R-:W-:Y:S04]  /*6650*/  @!UP0 USEL UR6, UR37, UR6, !UP1 ;  /* 0x0000000625068287 */ /* 0x000fe8000c800000 */
[----:B------:R-:W-:Y:S02]  /*6660*/  @!UP0 UIADD3 UR4, UPT, UPT, -UR7, UR6, URZ ;  /* 0x0000000607048290 */ /* 0x000fe4000fffe1ff */
[----:B------:R-:W-:Y:S02]  /*6670*/  @!UP0 UIADD3 UR6, UPT, UPT, UR7, -UR6, URZ ;  /* 0x8000000607068290 */ /* 0x000fe4000fffe0ff */
[----:B------:R-:W-:Y:S02]  /*6680*/  @!UP0 UIMAD UR38, UR4, UR5, UR38 ;  /* 0x00000005042682a4 */ /* 0x000fe4000f8e0226 */
[----:B------:R-:W-:Y:S01]  /*6690*/  @!UP0 UIMAD UR37, UR6, UR14, UR37 ;  /* 0x0000000e062582a4 */ /* 0x000fe2000f8e0225 */
[----:B------:R-:W-:Y:S11]  /*66a0*/  @!P0 BRA `(.L_x_114) ;  /* 0x00000000007c8947 */ /* 0x000ff60003800000 */
[----:B------:R-:W2:Y:S01]  /*66b0*/  LDCU.64 UR8, c[0x4][0x80] ;  /* 0x01001000ff0877ac */ /* 0x000ea20008000a00 */
[----:B------:R-:W-:Y:S01]  /*66c0*/  MOV R2, 0x0 ;  /* 0x0000000000027802 */ /* 0x000fe20000000f00 */
[----:B------:R-:W-:Y:S02]  /*66d0*/  HFMA2 R12, -RZ, RZ, 0, 5.9604644775390625e-08 ;  /* 0x00000001ff0c7431 */ /* 0x000fe400000001ff */
[----:B------:R-:W-:Y:S01]  /*66e0*/  IMAD.MOV.U32 R8, RZ, RZ, 0x70 ;  /* 0x00000070ff087424 */ /* 0x000fe200078e00ff */
[----:B------:R3:W4:Y:S01]  /*66f0*/  LDC.64 R14, c[0x4][R2] ;  /* 0x01000000020e7b82 */ /* 0x0007220000000a00 */
[----:B------:R-:W1:Y:S01]  /*6700*/  LDCU.64 UR6, c[0x4][0x88] ;  /* 0x01001100ff0677ac */ /* 0x000e620008000a00 */
[----:B------:R-:W-:Y:S01]  /*6710*/  IMAD.MOV.U32 R13, RZ, RZ, RZ ;  /* 0x000000ffff0d7224 */ /* 0x000fe200078e00ff */
[----:B------:R-:W1:Y:S01]  /*6720*/  LDCU.64 UR4, c[0x4][0x8] ;  /* 0x01000100ff0477ac */ /* 0x000e620008000a00 */
[----:B--2---:R-:W-:Y:S01]  /*6730*/  MOV R5, UR9 ;  /* 0x0000000900057c02 */ /* 0x004fe20008000f00 */
[----:B------:R-:W-:Y:S01]  /*6740*/  IMAD.U32 R4, RZ, RZ, UR8 ;  /* 0x00000008ff047e24 */ /* 0x000fe2000f8e00ff */
[----:B-1----:R-:W-:Y:S01]  /*6750*/  MOV R7, UR7 ;  /* 0x0000000700077c02 */ /* 0x002fe20008000f00 */
[----:B------:R-:W-:Y:S01]  /*6760*/  IMAD.U32 R6, RZ, RZ, UR6 ;  /* 0x00000006ff067e24 */ /* 0x000fe2000f8e00ff */
[----:B------:R-:W-:Y:S01]  /*6770*/  MOV R11, UR5 ;  /* 0x00000005000b7c02 */ /* 0x000fe20008000f00 */
[----:B------:R-:W-:Y:S02]  /*6780*/  IMAD.U32 R10, RZ, RZ, UR4 ;  /* 0x00000004ff0a7e24 */ /* 0x000fe4000f8e00ff */
[----:B------:R-:W-:Y:S07]  /*6790*/  LEPC R20, `(.L_x_115) ;  /* 0x000000001014794e */ /* 0x000fee0000000000 */
[----:B---345:R-:W-:Y:S05]  /*67a0*/  CALL.ABS.NOINC R14 ;  /* 0x000000000e007343 */ /* 0x038fea0003c00000 */
.L_x_115:
[----:B------:R-:W1:Y:S01]  /*67b0*/  LDCU.64 UR8, c[0x4][0x80] ;  /* 0x01001000ff0877ac */ /* 0x000e620008000a00 */
[----:B------:R-:W2:Y:S01]  /*67c0*/  LDC.64 R2, c[0x4][R2] ;  /* 0x0100000002027b82 */ /* 0x000ea20000000a00 */
[----:B------:R-:W-:Y:S02]  /*67d0*/  HFMA2 R12, -RZ, RZ, 0, 5.9604644775390625e-08 ;  /* 0x00000001ff0c7431 */ /* 0x000fe400000001ff */
[----:B------:R-:W-:Y:S02]  /*67e0*/  IMAD.MOV.U32 R8, RZ, RZ, 0x70 ;  /* 0x00000070ff087424 */ /* 0x000fe400078e00ff */
[----:B------:R-:W-:Y:S01]  /*67f0*/  IMAD.MOV.U32 R13, RZ, RZ, RZ ;  /* 0x000000ffff0d7224 */ /* 0x000fe200078e00ff */
[----:B------:R-:W3:Y:S01]  /*6800*/  LDCU.64 UR6, c[0x4][0x88] ;  /* 0x01001100ff0677ac */ /* 0x000ee20008000a00 */
[----:B------:R-:W4:Y:S01]  /*6810*/  LDCU.64 UR4, c[0x4][0x8] ;  /* 0x01000100ff0477ac */ /* 0x000f220008000a00 */
[----:B-1----:R-:W-:Y:S02]  /*6820*/  MOV R4, UR8 ;  /* 0x0000000800047c02 */ /* 0x002fe40008000f00 */
[----:B------:R-:W-:Y:S02]  /*6830*/  MOV R5, UR9 ;  /* 0x0000000900057c02 */ /* 0x000fe40008000f00 */
[----:B---3--:R-:W-:Y:S01]  /*6840*/  MOV R7, UR7 ;  /* 0x0000000700077c02 */ /* 0x008fe20008000f00 */
[----:B------:R-:W-:Y:S01]  /*6850*/  IMAD.U32 R6, RZ, RZ, UR6 ;  /* 0x00000006ff067e24 */ /* 0x000fe2000f8e00ff */
[----:B----4-:R-:W-:Y:S01]  /*6860*/  MOV R11, UR5 ;  /* 0x00000005000b7c02 */ /* 0x010fe20008000f00 */
[----:B------:R-:W-:Y:S02]  /*6870*/  IMAD.U32 R10, RZ, RZ, UR4 ;  /* 0x00000004ff0a7e24 */ /* 0x000fe4000f8e00ff */
[----:B------:R-:W-:Y:S07]  /*6880*/  LEPC R20, `(.L_x_114) ;  /* 0x000000001014794e */ /* 0x000fee0000000000 */
[----:B--2---:R-:W-:Y:S05]  /*6890*/  CALL.ABS.NOINC R2 ;  /* 0x0000000002007343 */ /* 0x004fea0003c00000 */
.L_x_114:
[----:B------:R-:W-:Y:S05]  /*68a0*/  BSYNC.RECONVERGENT B6 ;  /* 0x0000000000067941 */ /* 0x000fea0003800200 */
.L_x_113:
[----:B------:R-:W-:Y:S02]  /*68b0*/  R2UR UR6, R51 ;  /* 0x00000000330672ca */ /* 0x000fe400000e0000 */
[----:B------:R-:W-:Y:S02]  /*68c0*/  R2UR UR5, R49 ;  /* 0x00000000310572ca */ /* 0x000fe400000e0000 */
[----:B------:R-:W-:Y:S02]  /*68d0*/  R2UR UR4, R48 ;  /* 0x00000000300472ca */ /* 0x000fe400000e0000 */
[----:B------:R-:W-:Y:S02]  /*68e0*/  ISETP.NE.U32.AND P4, PT, R42, RZ, PT ;  /* 0x000000ff2a00720c */ /* 0x000fe40003f85070 */
[----:B------:R-:W-:Y:S02]  /*68f0*/  ISETP.NE.U32.AND P2, PT, RZ, UR54, PT ;  /* 0x00000036ff007c0c */ /* 0x000fe4000bf45070 */
[----:B------:R-:W-:Y:S02]  /*6900*/  ISETP.NE.AND.EX P4, PT, R43, RZ, PT, P4 ;  /* 0x000000ff2b00720c */ /* 0x000fe40003f85340 */
[----:B------:R-:W-:Y:S01]  /*6910*/  ISETP.NE.AND.EX P2, PT, RZ, UR55, PT, P2 ;  /* 0x00000037ff007c0c */ /* 0x000fe2000bf45320 */
[----:B------:R-:W-:Y:S02]  /*6920*/  UISETP.NE.AND UP2, UPT, UR6, URZ, UPT ;  /* 0x000000ff0600728c */ /* 0x000fe4000bf45270 */
[----:B------:R-:W-:Y:S04]  /*6930*/  UISETP.NE.U32.AND UP0, UPT, UR5, URZ, UPT ;  /* 0x000000ff0500728c */ /* 0x000fe8000bf05070 */
[----:B------:R-:W-:Y:S01]  /*6940*/  UISETP.NE.AND.EX UP1, UPT, UR4, URZ, UPT, UP0 ;  /* 0x000000ff0400728c */ /* 0x000fe2000bf25300 */
[----:B------:R-:W-:Y:S01]  /*6950*/  PLOP3.LUT P1, PT, PT, PT, UP2, 0x80, 0x8 ;  /* 0x000000000008781c */ /* 0x000fe20003f2f028 */
[----:B------:R-:W-:Y:S03]  /*6960*/  UPLOP3.LUT UP0, UPT, UPT, UPT, UPT, 0x40, 0x4 ;  /* 0x000000000004789c */ /* 0x000fe60003f0e870 */
[----:B------:R-:W-:Y:S06]  /*6970*/  @UP2 UPLOP3.LUT UP0, UPT, UPT, UPT, UP1, 0x80, 0x8 ;  /* 0x000000000008289c */ /* 0x000fec0003f0f010 */
[----:B------:R-:W-:Y:S01]  /*6980*/  PLOP3.LUT P0, PT, PT, PT, UP0, 0x80, 0x8 ;  /* 0x000000000008781c */ /* 0x000fe20003f0f008 */
[----:B------:R-:W-:Y:S01]  /*6990*/  @!UPT UIADD3 URZ, UPT, UPT, URZ, URZ, URZ ;  /* 0x000000fffffff290 */ /* 0x000fe2000fffe0ff */
[----:B------:R-:W-:Y:S11]  /*69a0*/  BRA.U !UP1, `(.L_x_116) ;  /* 0x0000000109407547 */ /* 0x000ff6000b800000 */
[----:B------:R-:W-:Y:S01]  /*69b0*/  UISETP.NE.U32.AND UP0, UPT, UR54, URZ, UPT ;  /* 0x000000ff3600728c */ /* 0x000fe2000bf05070 */
[----:B------:R-:W-:Y:S01]  /*69c0*/  R2UR UR6, R49 ;  /* 0x00000000310672ca */ /* 0x000fe200000e0000 */
[----:B------:R-:W2:Y:S01]  /*69d0*/  LDCU.64 UR8, c[0x0][0x358] ;  /* 0x00006b00ff0877ac */ /* 0x000ea20008000a00 */
[----:B------:R-:W-:Y:S02]  /*69e0*/  HFMA2 R46, -RZ, RZ, 0, 5.9604644775390625e-08 ;  /* 0x00000001ff2e7431 */ /* 0x000fe400000001ff */
[----:B-1----:R-:W-:Y:S01]  /*69f0*/  IMAD.MOV.U32 R0, RZ, RZ, 0x1 ;  /* 0x00000001ff007424 */ /* 0x002fe200078e00ff */
[----:B------:R-:W-:Y:S06]  /*6a00*/  UISETP.NE.AND.EX UP0, UPT, UR55, URZ, UPT, UP0 ;  /* 0x000000ff3700728c */ /* 0x000fec000bf05300 */
[----:B------:R-:W-:Y:S05]  /*6a10*/  PLOP3.LUT P3, PT, PT, PT, UP0, 0x80, 0x8 ;  /* 0x000000000008781c */ /* 0x000fea0003f6f008 */
[----:B------:R-:W1:Y:S01]  /*6a20*/  @UP0 LDCU.64 UR4, c[0x0][0x888] ;  /* 0x00011100ff0407ac */ /* 0x000e620008000a00 */
[----:B------:R-:W-:Y:S07]  /*6a30*/  @UP0 UIMAD UR6, UR36, UR6, URZ ;  /* 0x00000006240602a4 */ /* 0x000fee000f8e02ff */
[----:B------:R-:W-:Y:S01]  /*6a40*/  @!P3 PRMT R46, R0, 0x7610, R46 ;  /* 0x00007610002eb816 */ /* 0x000fe2000000002e */
[----:B-1----:R-:W-:Y:S06]  /*6a50*/  @UP0 UIMAD.WIDE UR4, UR6, 0x4, UR4 ;  /* 0x00000004060408a5 */ /* 0x002fec000f8e0204 */
[----:B------:R-:W-:Y:S02]  /*6a60*/  IMAD.U32 R2, RZ, RZ, UR4 ;  /* 0x00000004ff027e24 */ /* 0x000fe4000f8e00ff */
[----:B------:R-:W-:Y:S03]  /*6a70*/  IMAD.U32 R3, RZ, RZ, UR5 ;  /* 0x00000005ff037e24 */ /* 0x000fe6000f8e00ff */
[----:B------:R-:W1:Y:S02]  /*6a80*/  @!UP0 LDCU UR4, c[0x0][0x880] ;  /* 0x00011000ff0487ac */ /* 0x000e640008000800 */
[----:B--2--5:R2:W5:Y:S02]  /*6a90*/  @P3 LDG.E R27, desc[UR8][R2.64] ;  /* 0x00000008021b3981 */ /* 0x024564000c1e1900 */
[----:B-12---:R-:W-:Y:S02]  /*6aa0*/  @!P3 MOV R27, UR4 ;  /* 0x00000004001bbc02 */ /* 0x006fe40008000f00 */
.L_x_116:
[----:B------:R-:W-:Y:S05]  /*6ab0*/  @!P4 BRA `(.L_x_117) ;  /* 0x000000000024c947 */ /* 0x000fea0003800000 */
[----:B------:R-:W-:Y:S01]  /*6ac0*/  ISETP.NE.U32.AND P3, PT, R40, RZ, PT ;  /* 0x000000ff2800720c */ /* 0x000fe20003f65070 */
[----:B------:R-:W2:Y:S03]  /*6ad0*/  LDCU.64 UR4, c[0x0][0x358] ;  /* 0x00006b00ff0477ac */ /* 0x000ea60008000a00 */
[----:B------:R-:W-:Y:S11]  /*6ae0*/  ISETP.NE.AND.EX P3, PT, R41, RZ, PT, P3 ;  /* 0x000000ff2900720c */ /* 0x000ff60003f65330 */
[----:B------:R-:W-:Y:S02]  /*6af0*/  @!UPT UIADD3 URZ, UPT, UPT, URZ, URZ, URZ ;  /* 0x000000fffffff290 */ /* 0x000fe4000fffe0ff */
[----:B------:R-:W3:Y:S01]  /*6b00*/  @P3 LDC.64 R2, c[0x0][0x8a8] ;  /* 0x00022a00ff023b82 */ /* 0x000ee20000000a00 */
[----:B-1----:R-:W-:Y:S04]  /*6b10*/  @P3 IMAD R0, R42, UR36, RZ ;  /* 0x000000242a003c24 */ /* 0x002fe8000f8e02ff */
[----:B---3--:R-:W-:Y:S05]  /*6b20*/  @P3 IMAD.WIDE R2, R0, 0x4, R2 ;  /* 0x0000000400023825 */ /* 0x008fea00078e0202 */
[----:B--2--5:R2:W5:Y:S02]  /*6b30*/  @P3 LDG.E R24, desc[UR4][R2.64] ;  /* 0x0000000402183981 */ /* 0x024564000c1e1900 */
[----:B--2---:R-:W3:Y:S02]  /*6b40*/  @!P3 LDC R24, c[0x0][0x8a0] ;  /* 0x00022800ff18bb82 */ /* 0x004ee40000000800 */
.L_x_117:
[----:B-----5:R-:W-:Y:S01]  /*6b50*/  FSETP.NEU.AND P3, PT, R27, RZ, PT ;  /* 0x000000ff1b00720b */ /* 0x020fe20003f6d000 */
[----:B------:R-:W-:Y:S01]  /*6b60*/  IMAD.SHL.U32 R56, R44, 0x2, RZ ;  /* 0x000000022c387824 */ /* 0x000fe200078e00ff */
[----:B------:R-:W-:Y:S01]  /*6b70*/  SEL R3, RZ, 0xffffffff, P2 ;  /* 0xffffffffff037807 */ /* 0x000fe20001000000 */
[----:B------:R-:W-:Y:S01]  /*6b80*/  BSSY B1, `(.L_x_118) ;  /* 0x0000034000017945 */ /* 0x000fe20003800000 */
[----:B------:R-:W-:Y:S01]  /*6b90*/  @P1 LOP3.LUT P2, RZ, R46, 0xff, RZ, 0xc0, !PT ;  /* 0x000000ff2eff1812 */ /* 0x000fe2000784c0ff */
[----:B------:R-:W-:Y:S01]  /*6ba0*/  IMAD.MOV.U32 R63, RZ, RZ, 0x1 ;  /* 0x00000001ff3f7424 */ /* 0x000fe200078e00ff */
[----:B-1----:R-:W-:Y:S01]  /*6bb0*/  @P1 SEL R0, RZ, 0xffffffff, P3 ;  /* 0xffffffffff001807 */ /* 0x002fe20001800000 */
[C---:B------:R-:W-:Y:S01]  /*6bc0*/  IMAD R25, R22.reuse, 0x40, R23 ;  /* 0x0000004016197824 */ /* 0x040fe200078e0217 */
[----:B------:R-:W-:Y:S01]  /*6bd0*/  LOP3.LUT R59, R59, 0x1, RZ, 0x3c, !PT ;  /* 0x000000013b3b7812 */ /* 0x000fe200078e3cff */
[----:B------:R-:W-:Y:S01]  /*6be0*/  IMAD.MOV.U32 R26, RZ, RZ, RZ ;  /* 0x000000ffff1a7224 */ /* 0x000fe200078e00ff */
[C---:B------:R-:W-:Y:S02]  /*6bf0*/  @P0 SEL R0, R3.reuse, R0, !P2 ;  /* 0x0000000003000207 */ /* 0x040fe40005000000 */
[----:B------:R-:W-:Y:S02]  /*6c00*/  CS2R R38, SRZ ;  /* 0x0000000000267805 */ /* 0x000fe4000001ff00 */
[----:B------:R-:W-:Y:S02]  /*6c10*/  LEA R53, R22, UR43, 0x3 ;  /* 0x0000002b16357c11 */ /* 0x000fe4000f8e18ff */
[----:B------:R-:W-:Y:S02]  /*6c20*/  CS2R R36, SRZ ;  /* 0x0000000000247805 */ /* 0x000fe4000001ff00 */
[----:B------:R-:W-:Y:S02]  /*6c30*/  @P1 LOP3.LUT R0, R0, 0x1, RZ, 0xc0, !PT ;  /* 0x0000000100001812 */ /* 0x000fe400078ec0ff */
[----:B------:R-:W-:Y:S02]  /*6c40*/  CS2R R30, SRZ ;  /* 0x00000000001e7805 */ /* 0x000fe4000001ff00 */
[----:B------:R-:W-:Y:S02]  /*6c50*/  PLOP3.LUT P2, PT, PT, PT, UP1, 0x80, 0x8 ;  /* 0x000000000008781c */ /* 0x000fe40003f4f018 */
[----:B------:R-:W-:Y:S02]  /*6c60*/  CS2R R28, SRZ ;  /* 0x00000000001c7805 */ /* 0x000fe4000001ff00 */
[----:B------:R-:W-:Y:S01]  /*6c70*/  ISETP.NE.U32.OR P6, PT, R0, 0x1, !P1 ;  /* 0x000000010000780c */ /* 0x000fe20004fc5470 */
[----:B------:R-:W-:Y:S01]  /*6c80*/  VIADD R62, R56, UR43 ;  /* 0x0000002b383e7c36 */ /* 0x000fe20008000000 */
[----:B------:R-:W-:Y:S02]  /*6c90*/  LOP3.LUT P4, R54, R46, 0xff, RZ, 0xc0, !PT ;  /* 0x000000ff2e367812 */ /* 0x000fe4000788c0ff */
[----:B------:R-:W-:Y:S02]  /*6ca0*/  SEL R2, RZ, 0xffffffff, P3 ;  /* 0xffffffffff027807 */ /* 0x000fe40001800000 */
[----:B------:R-:W-:Y:S03]  /*6cb0*/  P2R R61, PR, RZ, 0x40 ;  /* 0x00000040ff3d7803 */ /* 0x000fe60000000000 */
[----:B------:R-:W-:Y:S04]  /*6cc0*/  @P2 SEL R2, R3, R2, !P4 ;  /* 0x0000000203022207 */ /* 0x000fe80006000000 */
[----:B------:R-:W-:Y:S02]  /*6cd0*/  @P6 SHF.L.U32 R0, R59, 0x1f, RZ ;  /* 0x0000001f3b006819 */ /* 0x000fe400000006ff */
[----:B------:R-:W-:Y:S02]  /*6ce0*/  LOP3.LUT R2, R2, 0x1, RZ, 0xc0, !PT ;  /* 0x0000000102027812 */ /* 0x000fe400078ec0ff */
[----:B------:R1:W2:Y:S02]  /*6cf0*/  @P6 SYNCS.PHASECHK.TRANS64.TRYWAIT P1, [UR43+0xd0], R0 ;  /* 0x0000d000ff0065a7 */ /* 0x0002a4000802112b */
[----:B------:R-:W-:Y:S04]  /*6d00*/  ISETP.NE.U32.AND P5, PT, R2, 0x1, PT ;  /* 0x000000010200780c */ /* 0x000fe80003fa5070 */
[----:B------:R-:W-:Y:S02]  /*6d10*/  P2R R64, PR, RZ, 0x20 ;  /* 0x00000020ff407803 */ /* 0x000fe40000000000 */
[----:B-1----:R-:W-:Y:S04]  /*6d20*/  SHF.L.U32 R0, R58, 0x1f, RZ ;  /* 0x0000001f3a007819 */ /* 0x002fe800000006ff */
[----:B------:R1:W4:Y:S01]  /*6d30*/  SYNCS.PHASECHK.TRANS64.TRYWAIT P0, [R53+URZ+0x140], R0 ;  /* 0x00014000350075a7 */ /* 0x00032200080011ff */
[----:B--2---:R-:W-:Y:S01]  /*6d40*/  @P6 SEL R63, RZ, 0x1, !P1 ;  /* 0x00000001ff3f6807 */ /* 0x004fe20004800000 */
[----:B-1----:R-:W-:Y:S06]  /*6d50*/  @!P6 BRA `(.L_x_119) ;  /* 0x000000000058e947 */ /* 0x002fec0003800000 */
[C---:B------:R-:W-:Y:S01]  /*6d60*/  VIADD R2, R62.reuse, 0x200 ;  /* 0x000002003e027836 */ /* 0x040fe20000000000 */
[----:B------:R-:W-:Y:S01]  /*6d70*/  LOP3.LUT P6, RZ, R45, 0x40, RZ, 0xc0, !PT ;  /* 0x000000402dff7812 */ /* 0x000fe200078cc0ff */
[----:B------:R-:W-:Y:S01]  /*6d80*/  BSSY B0, `(.L_x_120) ;  /* 0x000000e000007945 */ /* 0x000fe20003800000 */
[----:B------:R-:W-:Y:S01]  /*6d90*/  ISETP.NE.AND P2, PT, R63, RZ, PT ;  /* 0x000000ff3f00720c */ /* 0x000fe20003f45270 */
[----:B------:R-:W-:Y:S01]  /*6da0*/  @P5 VIADD R4, R62, 0x210 ;  /* 0x000002103e045836 */ /* 0x000fe20000000000 */
[----:B------:R-:W-:Y:S01]  /*6db0*/  PLOP3.LUT P1, PT, PT, PT, PT, 0x8, 0x80 ;  /* 0x000000000080781c */ /* 0x000fe20003f2e170 */
[----:B------:R-:W-:Y:S01]  /*6dc0*/  IMAD.MOV.U32 R39, RZ, RZ, RZ ;  /* 0x000000ffff277224 */ /* 0x000fe200078e00ff */
[----:B------:R-:W-:Y:S02]  /*6dd0*/  @P5 PLOP3.LUT P1, PT, P6, PT, PT, 0x80, 0x8 ;  /* 0x000000000008581c */ /* 0x000fe4000372f070 */
[----:B------:R-:W-:Y:S02]  /*6de0*/  CS2R R36, SRZ ;  /* 0x0000000000247805 */ /* 0x000fe4000001ff00 */
[----:B------:R-:W-:Y:S02]  /*6df0*/  CS2R R30, SRZ ;  /* 0x00000000001e7805 */ /* 0x000fe4000001ff00 */
[----:B------:R-:W-:Y:S07]  /*6e00*/  CS2R R28, SRZ ;  /* 0x00000000001c7805 */ /* 0x000fee000001ff00 */
[----:B------:R-:W-:Y:S01]  /*6e10*/  @P1 VIADD R4, R2, 0xfffffff0 ;  /* 0xfffffff002041836 */ /* 0x000fe20000000000 */
[----:B------:R-:W-:Y:S06]  /*6e20*/  @P2 BRA `(.L_x_121) ;  /* 0x00000000000c2947 */ /* 0x000fec0003800000 */
[----:B------:R-:W-:Y:S04]  /*6e30*/  SHF.L.U32 R3, R59, 0x1f, RZ ;  /* 0x0000001f3b037819 */ /* 0x000fe800000006ff */
[----:B------:R-:W1:Y:S02]  /*6e40*/  SYNCS.PHASECHK.TRANS64.TRYWAIT P1, [UR43+0xd0], R3 ;  /* 0x0000d003ff0075a7 */ /* 0x000e64000802112b */
[----:B-1----:R-:W-:Y:S05]  /*6e50*/  @!P1 BRA `(.L_x_122) ;  /* 0x0000003400249947 */ /* 0x002fea0003800000 */
.L_x_121:
[----:B------:R-:W-:Y:S05]  /*6e60*/  BSYNC B0 ;  /* 0x0000000000007941 */ /* 0x000fea0003800000 */
.L_x_120:
[----:B------:R-:W-:Y:S01]  /*6e70*/  ISETP.NE.AND P1, PT, R64, RZ, PT ;  /* 0x000000ff4000720c */ /* 0x000fe20003f25270 */
[----:B------:R-:W-:Y:S11]  /*6e80*/  HFMA2 R26, -RZ, RZ, 0, 5.9604644775390625e-08 ;  /* 0x00000001ff1a7431 */ /* 0x000ff600000001ff */
[----:B------:R-:W-:Y:S01]  /*6e90*/  @!UPT UIADD3 URZ, UPT, UPT, URZ, URZ, URZ ;  /* 0x000000fffffff290 */ /* 0x000fe2000fffe0ff */
[----:B------:R2:W1:Y:S04]  /*6ea0*/  @P1 LDS.128 R36, [R4] ;  /* 0x0000000004241984 */ /* 0x0004680000000c00 */
[----:B------:R2:W1:Y:S02]  /*6eb0*/  @P1 LDS.128 R28, [R56+UR43+0x200] ;  /* 0x0002002b381c1984 */ /* 0x0004640008000c00 */
.L_x_119:
[----:B------:R-:W-:Y:S05]  /*6ec0*/  BSYNC B1 ;  /* 0x0000000000017941 */ /* 0x000fea0003800000 */
.L_x_118:
[----:B-1----:R-:W-:Y:S04]  /*6ed0*/  SHF.R.U32.HI R2, RZ, 0x15, R25 ;  /* 0x00000015ff027819 */ /* 0x002fe80000011619 */
[----:B------:R-:W-:Y:S01]  /*6ee0*/  LOP3.LUT P1, RZ, R2, 0x3, R47, 0x48, !PT ;  /* 0x0000000302ff7812 */ /* 0x000fe2000782482f */
[----:B------:R-:W-:Y:S01]  /*6ef0*/  @!UPT UIADD3 URZ, UPT, UPT, URZ, URZ, URZ ;  /* 0x000000fffffff290 */ /* 0x000fe2000fffe0ff */
[----:B----4-:R-:W-:Y:S11]  /*6f00*/  @P0 BRA `(.L_x_123) ;  /* 0x0000000000080947 */ /* 0x010ff60003800000 */
[----:B------:R-:W1:Y:S02]  /*6f10*/  SYNCS.PHASECHK.TRANS64.TRYWAIT P0, [R53+URZ+0x140], R0 ;  /* 0x00014000350075a7 */ /* 0x000e6400080011ff */
[----:B-1----:R-:W-:Y:S05]  /*6f20*/  @!P0 BRA `(.L_x_124) ;  /* 0x0000003400088947 */ /* 0x002fea0003800000 */
.L_x_123:
[----:B------:R-:W-:Y:S05]  /*6f30*/  @!P1 BRA `(.L_x_125) ;  /* 0x0000000000409947 */ /* 0x000fea0003800000 */
[----:B------:R-:W4:Y:S01]  /*6f40*/  LDCU.64 UR8, c[0x4][0x70] ;  /* 0x01000e00ff0877ac */ /* 0x000f220008000a00 */
[----:B------:R-:W-:Y:S01]  /*6f50*/  MOV R3, 0x0 ;  /* 0x0000000000037802 */ /* 0x000fe20000000f00 */
[----:B------:R-:W-:Y:S02]  /*6f60*/  HFMA2 R12, -RZ, RZ, 0, 5.9604644775390625e-08 ;  /* 0x00000001ff0c7431 */ /* 0x000fe400000001ff */
[----:B------:R-:W-:Y:S02]  /*6f70*/  IMAD.MOV.U32 R8, RZ, RZ, 0x192 ;  /* 0x00000192ff087424 */ /* 0x000fe400078e00ff */
[----:B------:R-:W-:Y:S01]  /*6f80*/  IMAD.MOV.U32 R13, RZ, RZ, RZ ;  /* 0x000000ffff0d7224 */ /* 0x000fe200078e00ff */
[----:B------:R-:W5:Y:S01]  /*6f90*/  LDCU.64 UR6, c[0x4][0x78] ;  /* 0x01000f00ff0677ac */ /* 0x000f620008000a00 */
[----:B------:R-:W1:Y:S01]  /*6fa0*/  LDC.64 R2, c[0x4][R3] ;  /* 0x0100000003027b82 */ /* 0x000e620000000a00 */
[----:B------:R-:W3:Y:S01]  /*6fb0*/  LDCU.64 UR4, c[0x4][0x10] ;  /* 0x01000200ff0477ac */ /* 0x000ee20008000a00 */
[----:B----4-:R-:W-:Y:S01]  /*6fc0*/  MOV R5, UR9 ;  /* 0x0000000900057c02 */ /* 0x010fe20008000f00 */
[----:B--2---:R-:W-:Y:S01]  /*6fd0*/  IMAD.U32 R4, RZ, RZ, UR8 ;  /* 0x00000008ff047e24 */ /* 0x004fe2000f8e00ff */
[----:B-----5:R-:W-:Y:S01]  /*6fe0*/  MOV R7, UR7 ;  /* 0x0000000700077c02 */ /* 0x020fe20008000f00 */
[----:B------:R-:W-:Y:S01]  /*6ff0*/  IMAD.U32 R6, RZ, RZ, UR6 ;  /* 0x00000006ff067e24 */ /* 0x000fe2000f8e00ff */
[----:B---3--:R-:W-:Y:S01]  /*7000*/  MOV R11, UR5 ;  /* 0x00000005000b7c02 */ /* 0x008fe20008000f00 */
[----:B------:R-:W-:Y:S02]  /*7010*/  IMAD.U32 R10, RZ, RZ, UR4 ;  /* 0x00000004ff0a7e24 */ /* 0x000fe4000f8e00ff */
[----:B------:R-:W-:Y:S07]  /*7020*/  LEPC R20, `(.L_x_125) ;  /* 0x000000001014794e */ /* 0x000fee0000000000 */
[----:B-1----:R-:W-:Y:S05]  /*7030*/  CALL.ABS.NOINC R2 ;  /* 0x0000000002007343 */ /* 0x002fea0003c00000 */
.L_x_125:
[----:B------:R-:W-:Y:S05]  /*7040*/  WARPSYNC.ALL ;  /* 0x0000000000007948 */ /* 0x000fea0003800000 */
[----:B------:R-:W-:Y:S01]  /*7050*/  R2UR UR4, R25 ;  /* 0x00000000190472ca */ /* 0x000fe200000e0000 */
[--C-:B------:R-:W-:Y:S01]  /*7060*/  HADD2.F32 R3, -RZ, R28.reuse.H0_H0 ;  /* 0x2000001cff037230 */ /* 0x100fe20000004100 */
[----:B------:R-:W-:Y:S01]  /*7070*/  MOV R65, 0x10 ;  /* 0x0000001000417802 */ /* 0x000fe20000000f00 */
[--C-:B------:R-:W-:Y:S01]  /*7080*/  HADD2.F32 R20, -RZ, R29.reuse.H0_H0 ;  /* 0x2000001dff147230 */ /* 0x100fe20000004100 */
[----:B------:R-:W-:Y:S01]  /*7090*/  LOP3.LUT P6, RZ, R45, 0x40, RZ, 0xc0, !PT ;  /* 0x000000402dff7812 */ /* 0x000fe200078cc0ff */
[----:B------:R-:W-:Y:S01]  /*70a0*/  HADD2.F32 R21, -RZ, R29.H1_H1 ;  /* 0x3000001dff157230 */ /* 0x000fe20000004100 */
[----:B------:R-:W-:Y:S01]  /*70b0*/  ISETP.NE.AND P0, PT, R60, RZ, PT ;  /* 0x000000ff3c00720c */ /* 0x000fe20003f05270 */
[----:B------:R-:W-:Y:S01]  /*70c0*/  BSSY.RECONVERGENT B0, `(.L_x_126) ;  /* 0x0000052000007945 */ /* 0x000fe20003800200 */
[----:B------:R-:W-:Y:S04]  /*70d0*/  SEL R65, R65, 0xfffffff0, !P6 ;  /* 0xfffffff041417807 */ /* 0x000fe80007000000 */
[----:B------:R-:W-:Y:S01]  /*70e0*/  IADD3 R62, PT, PT, R62, R65, RZ ;  /* 0x000000413e3e7210 */ /* 0x000fe20007ffe0ff */
[----:B--2---:R-:W1:Y:S02]  /*70f0*/  LDTM.x16 R4, tmem[UR4] ;  /* 0x00000004000479ee */ /* 0x004e640008240000 */
[C---:B-1-3--:R-:W-:Y:S01]  /*7100*/  FMUL R0, R24.reuse, R4 ;  /* 0x0000000418007220 */ /* 0x04afe20000400000 */
[----:B------:R-:W-:Y:S02]  /*7110*/  HADD2.F32 R4, -RZ, R28.H1_H1 ;  /* 0x3000001cff047230 */ /* 0x000fe40000004100 */
[C---:B------:R-:W-:Y:S01]  /*7120*/  FMUL R2, R24.reuse, R5 ;  /* 0x0000000518027220 */ /* 0x040fe20000400000 */
[C---:B------:R-:W-:Y:S01]  /*7130*/  FMUL R7, R24.reuse, R7 ;  /* 0x0000000718077220 */ /* 0x040fe20000400000 */
[C---:B------:R-:W-:Y:S01]  /*7140*/  FFMA R0, R27.reuse, R3, R0 ;  /* 0x000000031b007223 */ /* 0x040fe20000000000 */
[C---:B------:R-:W-:Y:S01]  /*7150*/  FMUL R3, R24.reuse, R6 ;  /* 0x0000000618037220 */ /* 0x040fe20000400000 */
[C---:B------:R-:W-:Y:S01]  /*7160*/  FFMA R2, R27.reuse, R4, R2 ;  /* 0x000000041b027223 */ /* 0x040fe20000000002 */
[C---:B------:R-:W-:Y:S01]  /*7170*/  FMUL R4, R24.reuse, R8 ;  /* 0x0000000818047220 */ /* 0x040fe20000400000 */
[C---:B------:R-:W-:Y:S01]  /*7180*/  FMUL R8, R24.reuse, R12 ;  /* 0x0000000c18087220 */ /* 0x040fe20000400000 */
[----:B------:R-:W-:Y:S01]  /*7190*/  FMUL R12, R24, R16 ;  /* 0x00000010180c7220 */ /* 0x000fe20000400000 */
[--C-:B------:R-:W-:Y:S01]  /*71a0*/  HADD2.F32 R16, -RZ, R30.reuse.H0_H0 ;  /* 0x2000001eff107230 */ /* 0x100fe20000004100 */
[----:B------:R-:W-:Y:S01]  /*71b0*/  F2FP.F16.F32.PACK_AB R32, R2, R0 ;  /* 0x000000000220723e */ /* 0x000fe200000000ff */
[----:B------:R-:W-:Y:S02]  /*71c0*/  HADD2.F32 R0, -RZ, R30.H1_H1 ;  /* 0x3000001eff007230 */ /* 0x000fe40000004100 */
[C---:B------:R-:W-:Y:S01]  /*71d0*/  FMUL R5, R24.reuse, R9 ;  /* 0x0000000918057220 */ /* 0x040fe20000400000 */
[C---:B------:R-:W-:Y:S01]  /*71e0*/  FFMA R3, R27.reuse, R20, R3 ;  /* 0x000000141b037223 */ /* 0x040fe20000000003 */
[C---:B------:R-:W-:Y:S01]  /*71f0*/  FFMA R7, R27.reuse, R21, R7 ;  /* 0x000000151b077223 */ /* 0x040fe20000000007 */
[--C-:B------:R-:W-:Y:S02]  /*7200*/  HADD2.F32 R2, -RZ, R31.reuse.H0_H0 ;  /* 0x2000001fff027230 */ /* 0x100fe40000004100 */
[C---:B------:R-:W-:Y:S01]  /*7210*/  FFMA R4, R27.reuse, R16, R4 ;  /* 0x000000101b047223 */ /* 0x040fe20000000004 */
[C---:B------:R-:W-:Y:S01]  /*7220*/  FMUL R6, R24.reuse, R10 ;  /* 0x0000000a18067220 */ /* 0x040fe20000400000 */
[C---:B------:R-:W-:Y:S01]  /*7230*/  FFMA R5, R27.reuse, R0, R5 ;  /* 0x000000001b057223 */ /* 0x040fe20000000005 */
[----:B------:R-:W-:Y:S02]  /*7240*/  HADD2.F32 R16, -RZ, R31.H1_H1 ;  /* 0x3000001fff107230 */ /* 0x000fe40000004100 */
[C---:B------:R-:W-:Y:S01]  /*7250*/  FMUL R11, R24.reuse, R11 ;  /* 0x0000000b180b7220 */ /* 0x040fe20000400000 */
[--C-:B------:R-:W-:Y:S02]  /*7260*/  HADD2.F32 R0, -RZ, R36.reuse.H0_H0 ;  /* 0x20000024ff007230 */ /* 0x100fe40000004100 */
[----:B------:R-:W-:Y:S01]  /*7270*/  FFMA R6, R27, R2, R6 ;  /* 0x000000021b067223 */ /* 0x000fe20000000006 */
[----:B------:R-:W-:Y:S01]  /*7280*/  F2FP.F16.F32.PACK_AB R33, R7, R3 ;  /* 0x000000030721723e */ /* 0x000fe200000000ff */
[----:B------:R-:W-:Y:S02]  /*7290*/  HADD2.F32 R2, -RZ, R36.H1_H1 ;  /* 0x30000024ff027230 */ /* 0x000fe40000004100 */
[C---:B------:R-:W-:Y:S01]  /*72a0*/  FFMA R11, R27.reuse, R16, R11 ;  /* 0x000000101b0b7223 */ /* 0x040fe2000000000b */
[C---:B------:R-:W-:Y:S01]  /*72b0*/  FMUL R9, R24.reuse, R13 ;  /* 0x0000000d18097220 */ /* 0x040fe20000400000 */
[--C-:B------:R-:W-:Y:S02]  /*72c0*/  HADD2.F32 R3, -RZ, R37.reuse.H0_H0 ;  /* 0x20000025ff037230 */ /* 0x100fe40000004100 */
[C---:B------:R-:W-:Y:S01]  /*72d0*/  FFMA R8, R27.reuse, R0, R8 ;  /* 0x000000001b087223 */ /* 0x040fe20000000008 */
[C---:B------:R-:W-:Y:S01]  /*72e0*/  FMUL R10, R24.reuse, R14 ;  /* 0x0000000e180a7220 */ /* 0x040fe20000400000 */
[----:B------:R-:W-:Y:S02]  /*72f0*/  HADD2.F32 R0, -RZ, R37.H1_H1 ;  /* 0x30000025ff007230 */ /* 0x000fe40000004100 */
[C---:B------:R-:W-:Y:S01]  /*7300*/  FMUL R15, R24.reuse, R15 ;  /* 0x0000000f180f7220 */ /* 0x040fe20000400000 */
[C---:B------:R-:W-:Y:S01]  /*7310*/  FFMA R9, R27.reuse, R2, R9 ;  /* 0x000000021b097223 */ /* 0x040fe20000000009 */
[----:B------:R-:W-:Y:S01]  /*7320*/  FFMA R10, R27, R3, R10 ;  /* 0x000000031b0a7223 */ /* 0x000fe2000000000a */
[--C-:B------:R-:W-:Y:S01]  /*7330*/  HADD2.F32 R2, -RZ, R38.reuse.H0_H0 ;  /* 0x20000026ff027230 */ /* 0x100fe20000004100 */
[----:B------:R-:W-:Y:S01]  /*7340*/  F2FP.F16.F32.PACK_AB R34, R5, R4 ;  /* 0x000000040522723e */ /* 0x000fe200000000ff */
[----:B------:R-:W-:Y:S02]  /*7350*/  HADD2.F32 R3, -RZ, R38.H1_H1 ;  /* 0x30000026ff037230 */ /* 0x000fe40000004100 */
[----:B------:R-:W-:Y:S01]  /*7360*/  FFMA R15, R27, R0, R15 ;  /* 0x000000001b0f7223 */ /* 0x000fe2000000000f */
[C---:B------:R-:W-:Y:S01]  /*7370*/  FMUL R13, R24.reuse, R17 ;  /* 0x00000011180d7220 */ /* 0x040fe20000400000 */
[--C-:B------:R-:W-:Y:S02]  /*7380*/  HADD2.F32 R4, -RZ, R39.reuse.H0_H0 ;  /* 0x20000027ff047230 */ /* 0x100fe40000004100 */
[C---:B------:R-:W-:Y:S01]  /*7390*/  FMUL R14, R24.reuse, R18 ;  /* 0x00000012180e7220 */ /* 0x040fe20000400000 */
[----:B------:R-:W-:Y:S02]  /*73a0*/  HADD2.F32 R0, -RZ, R39.H1_H1 ;  /* 0x30000027ff007230 */ /* 0x000fe40000004100 */
[----:B------:R-:W-:Y:S01]  /*73b0*/  FMUL R19, R24, R19 ;  /* 0x0000001318137220 */ /* 0x000fe20000400000 */
[----:B------:R-:W-:Y:S01]  /*73c0*/  F2FP.F16.F32.PACK_AB R35, R11, R6 ;  /* 0x000000060b23723e */ /* 0x000fe200000000ff */
[C---:B------:R-:W-:Y:S01]  /*73d0*/  FFMA R12, R27.reuse, R2, R12 ;  /* 0x000000021b0c7223 */ /* 0x040fe2000000000c */
[C---:B------:R-:W-:Y:S01]  /*73e0*/  FFMA R13, R27.reuse, R3, R13 ;  /* 0x000000031b0d7223 */ /* 0x040fe2000000000d */
[C---:B------:R-:W-:Y:S01]  /*73f0*/  FFMA R14, R27.reuse, R4, R14 ;  /* 0x000000041b0e7223 */ /* 0x040fe2000000000e */
[----:B------:R-:W-:Y:S01]  /*7400*/  FFMA R19, R27, R0, R19 ;  /* 0x000000001b137223 */ /* 0x000fe20000000013 */
[----:B------:R1:W-:Y:S01]  /*7410*/  STS.128 [R56+UR43+0x200], R32 ;  /* 0x0002002038007988 */ /* 0x0003e20008000c2b */
[----:B------:R-:W-:Y:S02]  /*7420*/  F2FP.F16.F32.PACK_AB R8, R9, R8 ;  /* 0x000000080908723e */ /* 0x000fe400000000ff */
[----:B------:R-:W-:Y:S02]  /*7430*/  F2FP.F16.F32.PACK_AB R9, R15, R10 ;  /* 0x0000000a0f09723e */ /* 0x000fe400000000ff */
[----:B------:R-:W-:Y:S02]  /*7440*/  F2FP.F16.F32.PACK_AB R10, R13, R12 ;  /* 0x0000000c0d0a723e */ /* 0x000fe400000000ff */
[----:B------:R-:W-:Y:S05]  /*7450*/  F2FP.F16.F32.PACK_AB R11, R19, R14 ;  /* 0x0000000e130b723e */ /* 0x000fea00000000ff */
[----:B------:R1:W-:Y:S01]  /*7460*/  STS.128 [R62+0x200], R8 ;  /* 0x000200083e007388 */ /* 0x0003e20000000c00 */
[----:B------:R-:W-:Y:S01]  /*7470*/  @!PT LDS RZ, [RZ] ;  /* 0x00000000fffff984 */ /* 0x000fe20000000800 */
[----:B------:R-:W-:Y:S01]  /*7480*/  @!PT LDS RZ, [RZ] ;  /* 0x00000000fffff984 */ /* 0x000fe20000000800 */
[----:B------:R-:W-:Y:S01]  /*7490*/  @!PT LDS RZ, [RZ] ;  /* 0x00000000fffff984 */ /* 0x000fe20000000800 */
[----:B------:R-:W-:Y:S01]  /*74a0*/  @!PT LDS RZ, [RZ] ;  /* 0x00000000fffff984 */ /* 0x000fe20000000800 */
[----:B------:R2:W-:Y:S07]  /*74b0*/  MEMBAR.ALL.CTA ;  /* 0x0000000000007992 */ /* 0x0005ee0000008000 */
[----:B--2---:R-:W2:Y:S02]  /*74c0*/  FENCE.VIEW.ASYNC.S ;  /* 0x00000000000073c6 */ /* 0x004ea40000000000 */
[----:B--2---:R-:W-:Y:S06]  /*74d0*/  BAR.SYNC.DEFER_BLOCKING 0x1, 0x80 ;  /* 0x0042000000007b1d */ /* 0x004fec0000010000 */
[----:B------:R-:W-:Y:S05]  /*74e0*/  @P0 BRA `(.L_x_127) ;  /* 0x00000000003c0947 */ /* 0x000fea0003800000 */
[----:B------:R-:W2:Y:S01]  /*74f0*/  LDCU.64 UR6, c[0x0][0x348] ;  /* 0x00006900ff0677ac */ /* 0x000ea20008000a00 */
[----:B------:R-:W-:Y:S01]  /*7500*/  UIADD3 UR4, UPT, UPT, UR43, 0x200, URZ ;  /* 0x000002002b047890 */ /* 0x000fe2000fffe0ff */
[----:B------:R-:W-:Y:S01]  /*7510*/  UMOV UR51, UR36 ;  /* 0x0000002400337c82 */ /* 0x000fe20008000000 */
[----:B------:R-:W-:Y:S02]  /*7520*/  UIADD3 UR9, UPT, UPT, UR49, 0x40, URZ ;  /* 0x0000004031097890 */ /* 0x000fe4000fffe0ff */
[----:B------:R-:W-:Y:S02]  /*7530*/  UIADD3 UR8, UPT, UPT, UR43, 0xa00, URZ ;  /* 0x00000a002b087890 */ /* 0x000fe4000fffe0ff */
[----:B------:R-:W-:Y:S01]  /*7540*/  MOV R52, UR4 ;  /* 0x0000000400347c02 */ /* 0x000fe20008000f00 */
[----:B------:R-:W-:Y:S01]  /*7550*/  UMOV UR10, UR50 ;  /* 0x00000032000a7c82 */ /* 0x000fe20008000000 */
[----:B------:R-:W-:Y:S02]  /*7560*/  UMOV UR11, UR36 ;  /* 0x00000024000b7c82 */ /* 0x000fe40008000000 */
[----:B------:R-:W-:Y:S01]  /*7570*/  R2UR UR48, R52 ;  /* 0x00000000343072ca */ /* 0x000fe200000e0000 */
[----:B--2---:R-:W-:Y:S04]  /*7580*/  UIADD3 UR4, UP0, UPT, UR6, 0x680, URZ ;  /* 0x0000068006047890 */ /* 0x004fe8000ff1e0ff */
[----:B------:R-:W-:Y:S09]  /*7590*/  UIADD3.X UR5, UPT, UPT, URZ, UR7, URZ, UP0, !UPT ;  /* 0x00000007ff057290 */ /* 0x000ff200087fe4ff */
[----:B------:R2:W-:Y:S01]  /*75a0*/  UTMASTG.3D [UR48], [UR4] ;  /* 0x00000030040073b5 */ /* 0x0005e20008010000 */
[----:B------:R2:W-:Y:S01]  /*75b0*/  UTMASTG.3D [UR8], [UR4] ;  /* 0x00000008040073b5 */ /* 0x0005e20008010000 */
[----:B------:R0:W-:Y:S01]  /*75c0*/  UTMACMDFLUSH ;  /* 0x00000000000079b7 */ /* 0x0001e20000000000 */
[----:B--2---:R-:W-:Y:S04]  /*75d0*/  DEPBAR.LE SB0, 0x1 ;  /* 0x000080400000791a */ /* 0x004fe80000000000 */
.L_x_127:
[----:B------:R-:W-:Y:S05]  /*75e0*/  BSYNC.RECONVERGENT B0 ;  /* 0x0000000000007941 */ /* 0x000fea0003800200 */
.L_x_126:
[----:B------:R-:W-:Y:S01]  /*75f0*/  BAR.SYNC.DEFER_BLOCKING 0x1, 0x80 ;  /* 0x0042000000007b1d */ /* 0x000fe20000010000 */
[----:B------:R-:W-:Y:S01]  /*7600*/  ISETP.NE.AND P1, PT, R61, RZ, PT ;  /* 0x000000ff3d00720c */ /* 0x000fe20003f25270 */
[----:B------:R-:W-:Y:S01]  /*7610*/  UISETP.NE.AND UP0, UPT, UR52, URZ, UPT ;  /* 0x000000ff3400728c */ /* 0x000fe2000bf05270 */
[----:B------:R-:W-:Y:S11]  /*7620*/  LEA R2, R26, UR43, 0x3 ;  /* 0x0000002b1a027c11 */ /* 0x000ff6000f8e18ff */
[----:B------:R-:W-:Y:S01]  /*7630*/  @P1 SHF.L.U32 R3, R59, 0x1f, RZ ;  /* 0x0000001f3b031819 */ /* 0x000fe200000006ff */
[----:B------:R-:W-:Y:S06]  /*7640*/  BRA.U !UP0, `(.L_x_128) ;  /* 0x0000000108247547 */ /* 0x000fec000b800000 */
[----:B------:R-:W-:Y:S01]  /*7650*/  IMAD.U32 R4, RZ, RZ, UR46 ;  /* 0x0000002eff047e24 */ /* 0x000fe2000f8e00ff */
[----:B------:R-:W-:Y:S01]  /*7660*/  MOV R0, UR47 ;  /* 0x0000002f00007c02 */ /* 0x000fe20008000f00 */
[----:B------:R-:W-:Y:S03]  /*7670*/  UIADD3 UR4, UPT, UPT, UR46, 0x1, URZ ;  /* 0x000000012e047890 */ /* 0x000fe6000fffe0ff */
[----:B------:R-:W-:Y:S01]  /*7680*/  @P1 LEA R4, R4, UR43, 0x3 ;  /* 0x0000002b04041c11 */ /* 0x000fe2000f8e18ff */
[----:B------:R-:W-:Y:S04]  /*7690*/  UISETP.NE.AND UP0, UPT, UR4, 0x4, UPT ;  /* 0x000000040400788c */ /* 0x000fe8000bf05270 */
[----:B------:R-:W-:Y:S01]  /*76a0*/  @P1 VIADD R4, R4, 0xf0 ;  /* 0x000000f004041836 */ /* 0x000fe20000000000 */
[----:B------:R-:W-:Y:S04]  /*76b0*/  USEL UR46, UR4, URZ, UP0 ;  /* 0x000000ff042e7287 */ /* 0x000fe80008000000 */
[----:B------:R-:W-:Y:S04]  /*76c0*/  @P1 PRMT R0, R0, 0x654, R4 ;  /* 0x0000065400001816 */ /* 0x000fe80000000004 */
[----:B------:R2:W-:Y:S04]  /*76d0*/  @P1 SYNCS.ARRIVE.TRANS64.RED.A1T0 RZ, [R0+URZ], RZ ;  /* 0x000000ff00ff19a7 */ /* 0x0005e800081004ff */
.L_x_128:
[----:B------:R-:W3:Y:S01]  /*76e0*/  @P1 SYNCS.PHASECHK.TRANS64.TRYWAIT P0, [R2+URZ+0xd0], R3 ;  /* 0x0000d003020015a7 */ /* 0x000ee200080011ff */
[----:B------:R-:W-:Y:S01]  /*76f0*/  BSSY B1, `(.L_x_129) ;  /* 0x0000012000017945 */ /* 0x000fe20003800000 */
[----:B---3--:R-:W-:Y:S03]  /*7700*/  @P1 SEL R63, RZ, 0x1, !P0 ;  /* 0x00000001ff3f1807 */ /* 0x008fe60004000000 */
[----:B------:R-:W-:Y:S05]  /*7710*/  @!P1 BRA `(.L_x_130) ;  /* 0x00000000003c9947 */ /* 0x000fea0003800000 */
[----:B------:R-:W-:Y:S01]  /*7720*/  ISETP.NE.AND P1, PT, R64, RZ, PT ;  /* 0x000000ff4000720c */ /* 0x000fe20003f25270 */
[----:B------:R-:W-:Y:S01]  /*7730*/  BSSY B0, `(.L_x_131) ;  /* 0x0000009000007945 */ /* 0x000fe20003800000 */
[----:B------:R-:W-:Y:S11]  /*7740*/  ISETP.NE.AND P0, PT, R63, RZ, PT ;  /* 0x000000ff3f00720c */ /* 0x000ff60003f05270 */
[----:B------:R-:W-:Y:S05]  /*7750*/  @P1 IMAD R4, R26, 0x1000, R56 ;  /* 0x000010001a041824 */ /* 0x000fea00078e0238 */
[----:B------:R-:W-:Y:S05]  /*7760*/  @P1 IADD3 R3, PT, PT, R4, UR43, RZ ;  /* 0x0000002b04031c10 */ /* 0x000fea000fffe0ff */
[----:B------:R-:W-:Y:S01]  /*7770*/  @P1 IMAD.IADD R3, R65, 0x1, R3 ;  /* 0x0000000141031824 */ /* 0x000fe200078e0203 */
[----:B------:R-:W-:Y:S06]  /*7780*/  @P0 BRA `(.L_x_132) ;  /* 0x00000000000c0947 */ /* 0x000fec0003800000 */
[----:B--2---:R-:W-:Y:S04]  /*7790*/  SHF.L.U32 R0, R59, 0x1f, RZ ;  /* 0x0000001f3b007819 */ /* 0x004fe800000006ff */
[----:B------:R-:W2:Y:S02]  /*77a0*/  SYNCS.PHASECHK.TRANS64.TRYWAIT P0, [R2+URZ+0xd0], R0 ;  /* 0x0000d000020075a7 */ /* 0x000ea400080011ff */
[----:B--2---:R-:W-:Y:S05]  /*77b0*/  @!P0 BRA `(.L_x_133) ;  /* 0x0000002800f88947 */ /* 0x004fea0003800000 */
.L_x_132:
[----:B------:R-:W-:Y:S05]  /*77c0*/  BSYNC B0 ;  /* 0x0000000000007941 */ /* 0x000fea0003800000 */
.L_x_131:
[----:B------:R-:W-:Y:S02]  /*77d0*/  ISETP.NE.AND P0, PT, R64, RZ, PT ;  /* 0x000000ff4000720c */ /* 0x000fe40003f05270 */
[----:B------:R-:W-:Y:S11]  /*77e0*/  IADD3 R26, PT, PT, R26, 0x1, RZ ;  /* 0x000000011a1a7810 */ /* 0x000ff60007ffe0ff */
[----:B------:R3:W4:Y:S04]  /*77f0*/  @P0 LDS.128 R28, [R4+UR43+0x200] ;  /* 0x0002002b041c0984 */ /* 0x0007280008000c00 */
[----:B------:R3:W1:Y:S02]  /*7800*/  @P0 LDS.128 R36, [R3+0x200] ;  /* 0x0002000003240984 */ /* 0x0006640000000c00 */
.L_x_130:
[----:B------:R-:W-:Y:S05]  /*7810*/  BSYNC B1 ;  /* 0x0000000000017941 */ /* 0x000fea0003800000 */
.L_x_129:
[----:B--2---:R-:W-:Y:S05]  /*7820*/  VIADD R0, R25, 0x10 ;  /* 0x0000001019007836 */ /* 0x004fea0000000000 */
[----:B------:R-:W-:Y:S04]  /*7830*/  SHF.R.U32.HI R0, RZ, 0x15, R0 ;  /* 0x00000015ff007819 */ /* 0x000fe80000011600 */
[----:B------:R-:W-:Y:S11]  /*7840*/  LOP3.LUT P0, RZ, R0, 0x3, R47, 0x48, !PT ;  /* 0x0000000300ff7812 */ /* 0x000ff6000780482f */
[----:B------:R-:W-:Y:S02]  /*7850*/  @!UPT UIADD3 URZ, UPT, UPT, URZ, URZ, URZ ;  /* 0x000000fffffff290 */ /* 0x000fe4000fffe0ff */
[----:B------:R-:W-:Y:S05]  /*7860*/  @!P0 BRA `(.L_x_134) ;  /* 0x0000000000408947 */ /* 0x000fea0003800000 */
[----:B------:R-:W2:Y:S01]  /*7870*/  LDCU.64 UR8, c[0x4][0x70] ;  /* 0x01000e00ff0877ac */ /* 0x000ea20008000a00 */
[----:B---3--:R-:W-:Y:S01]  /*7880*/  MOV R3, 0x0 ;  /* 0x0000000000037802 */ /* 0x008fe20000000f00 */
[----:B------:R-:W-:Y:S02]  /*7890*/  HFMA2 R12, -RZ, RZ, 0, 5.9604644775390625e-08 ;  /* 0x00000001ff0c7431 */ /* 0x000fe400000001ff */
[----:B-1----:R-:W-:Y:S02]  /*78a0*/  IMAD.MOV.U32 R8, RZ, RZ, 0x192 ;  /* 0x00000192ff087424 */ /* 0x002fe400078e00ff */
[----:B------:R-:W-:Y:S01]  /*78b0*/  IMAD.MOV.U32 R13, RZ, RZ, RZ ;  /* 0x000000ffff0d7224 */ /* 0x000fe200078e00ff */
[----:B------:R-:W1:Y:S01]  /*78c0*/  LDCU.64 UR6, c[0x4][0x78] ;  /* 0x01000f00ff0677ac */ /* 0x000e620008000a00 */
[----:B------:R-:W3:Y:S01]  /*78d0*/  LDC.64 R2, c[0x4][R3] ;  /* 0x0100000003027b82 */ /* 0x000ee20000000a00 */
[----:B------:R-:W5:Y:S01]  /*78e0*/  LDCU.64 UR4, c[0x4][0x10] ;  /* 0x01000200ff0477ac */ /* 0x000f620008000a00 */
[----:B--2---:R-:W-:Y:S01]  /*78f0*/  MOV R5, UR9 ;  /* 0x0000000900057c02 */ /* 0x004fe20008000f00 */
[----:B------:R-:W-:Y:S01]  /*7900*/  IMAD.U32 R4, RZ, RZ, UR8 ;  /* 0x00000008ff047e24 */ /* 0x000fe2000f8e00ff */
[----:B-1----:R-:W-:Y:S01]  /*7910*/  MOV R7, UR7 ;  /* 0x0000000700077c02 */ /* 0x002fe20008000f00 */
[----:B------:R-:W-:Y:S01]  /*7920*/  IMAD.U32 R6, RZ, RZ, UR6 ;  /* 0x00000006ff067e24 */ /* 0x000fe2000f8e00ff */
[----:B-----5:R-:W-:Y:S01]  /*7930*/  MOV R11, UR5 ;  /* 0x00000005000b7c02 */ /* 0x020fe20008000f00 */
[----:B------:R-:W-:Y:S02]  /*7940*/  IMAD.U32 R10, RZ, RZ, UR4 ;  /* 0x00000004ff0a7e24 */ /* 0x000fe4000f8e00ff */
[----:B------:R-:W-:Y:S07]  /*7950*/  LEPC R20, `(.L_x_134) ;  /* 0x000000001014794e */ /* 0x000fee0000000000 */
[----:B---34-:R-:W-:Y:S05]  /*7960*/  CALL.ABS.NOINC R2 ;  /* 0x0000000002007343 */ /* 0x018fea0003c00000 */
.L_x_134:
[----:B------:R-:W-:Y:S01]  /*7970*/  ISETP.NE.AND P6, PT, R61, RZ, PT ;  /* 0x000000ff3d00720c */ /* 0x000fe20003fc5270 */
[----:B------:R-:W-:Y:S05]  /*7980*/  WARPSYNC.ALL ;  /* 0x0000000000007948 */ /* 0x000fea0003800000 */
[----:B------:R-:W-:Y:S01]  /*7990*/  R2UR UR4, R25 ;  /* 0x00000000190472ca */ /* 0x000fe200000e0000 */
[----:B---34-:R-:W-:Y:S01]  /*79a0*/  HADD2.F32 R3, -RZ, R28.H0_H0 ;  /* 0x2000001cff037230 */ /* 0x018fe20000004100 */
[----:B------:R-:W-:Y:S01]  /*79b0*/  ISETP.NE.AND P0, PT, R60, RZ, PT ;  /* 0x000000ff3c00720c */ /* 0x000fe20003f05270 */
[----:B------:R-:W-:Y:S01]  /*79c0*/  HADD2.F32 R20, -RZ, R30.H0_H0 ;  /* 0x2000001eff147230 */ /* 0x000fe20000004100 */
[----:B------:R-:W-:Y:S09]  /*79d0*/  BSSY.RECONVERGENT B0, `(.L_x_135) ;  /* 0x0000058000007945 */ /* 0x000ff20003800200 */
[----:B-1----:R-:W1:Y:S02]  /*79e0*/  LDTM.x16 R4, tmem[UR4+0x10] ;  /* 0x00001004000479ee */ /* 0x002e640008240000 */
[C---:B-1----:R-:W-:Y:S01]  /*79f0*/  FMUL R0, R24.reuse, R4 ;  /* 0x0000000418007220 */ /* 0x042fe20000400000 */
[----:B------:R-:W-:Y:S02]  /*7a00*/  HADD2.F32 R4, -RZ, R28.H1_H1 ;  /* 0x3000001cff047230 */ /* 0x000fe40000004100 */
[C---:B------:R-:W-:Y:S01]  /*7a10*/  FMUL R2, R24.reuse, R5 ;  /* 0x0000000518027220 */ /* 0x040fe20000400000 */
[--C-:B------:R-:W-:Y:S02]  /*7a20*/  HADD2.F32 R5, -RZ, R29.reuse.H0_H0 ;  /* 0x2000001dff057230 */ /* 0x100fe40000004100 */
[C---:B------:R-:W-:Y:S01]  /*7a30*/  FFMA R0, R27.reuse, R3, R0 ;  /* 0x000000031b007223 */ /* 0x040fe20000000000 */
[C---:B------:R-:W-:Y:S01]  /*7a40*/  FMUL R3, R24.reuse, R6 ;  /* 0x0000000618037220 */ /* 0x040fe20000400000 */
[----:B------:R-:W-:Y:S02]  /*7a50*/  HADD2.F32 R6, -RZ, R29.H1_H1 ;  /* 0x3000001dff067230 */ /* 0x000fe40000004100 */
[C---:B------:R-:W-:Y:S01]  /*7a60*/  FFMA R2, R27.reuse, R4, R2 ;  /* 0x000000041b027223 */ /* 0x040fe20000000002 */
[C---:B------:R-:W-:Y:S01]  /*7a70*/  FMUL R7, R24.reuse, R7 ;  /* 0x0000000718077220 */ /* 0x040fe20000400000 */
[C---:B------:R-:W-:Y:S01]  /*7a80*/  FFMA R3, R27.reuse, R5, R3 ;  /* 0x000000051b037223 */ /* 0x040fe20000000003 */
[C---:B------:R-:W-:Y:S01]  /*7a90*/  FMUL R4, R24.reuse, R8 ;  /* 0x0000000818047220 */ /* 0x040fe20000400000 */
[----:B------:R-:W-:Y:S01]  /*7aa0*/  FMUL R5, R24, R9 ;  /* 0x0000000918057220 */ /* 0x000fe20000400000 */
[----:B------:R-:W-:Y:S01]  /*7ab0*/  F2FP.F16.F32.PACK_AB R32, R2, R0 ;  /* 0x000000000220723e */ /* 0x000fe200000000ff */
[C---:B------:R-:W-:Y:S01]  /*7ac0*/  FFMA R7, R27.reuse, R6, R7 ;  /* 0x000000061b077223 */ /* 0x040fe20000000007 */
[----:B------:R-:W-:Y:S02]  /*7ad0*/  HADD2.F32 R0, -RZ, R30.H1_H1 ;  /* 0x3000001eff007230 */ /* 0x000fe40000004100 */
[----:B------:R-:W-:Y:S01]  /*7ae0*/  FFMA R4, R27, R20, R4 ;  /* 0x000000141b047223 */ /* 0x000fe20000000004 */
[--C-:B------:R-:W-:Y:S02]  /*7af0*/  HADD2.F32 R2, -RZ, R31.reuse.H0_H0 ;  /* 0x2000001fff027230 */ /* 0x100fe40000004100 */
[C---:B------:R-:W-:Y:S01]  /*7b00*/  FMUL R6, R24.reuse, R10 ;  /* 0x0000000a18067220 */ /* 0x040fe20000400000 */
[----:B------:R-:W-:Y:S01]  /*7b10*/  F2FP.F16.F32.PACK_AB R33, R7, R3 ;  /* 0x000000030721723e */ /* 0x000fe200000000ff */
[----:B------:R-:W-:Y:S02]  /*7b20*/  HADD2.F32 R3, -RZ, R31.H1_H1 ;  /* 0x3000001fff037230 */ /* 0x000fe40000004100 */
[C---:B------:R-:W-:Y:S01]  /*7b30*/  FFMA R5, R27.reuse, R0, R5 ;  /* 0x000000001b057223 */ /* 0x040fe20000000005 */
[C---:B------:R-:W-:Y:S01]  /*7b40*/  FMUL R11, R24.reuse, R11 ;  /* 0x0000000b180b7220 */ /* 0x040fe20000400000 */
[--C-:B------:R-:W-:Y:S02]  /*7b50*/  HADD2.F32 R7, -RZ, R36.reuse.H0_H0 ;  /* 0x20000024ff077230 */ /* 0x100fe40000004100 */
[C---:B------:R-:W-:Y:S01]  /*7b60*/  FMUL R8, R24.reuse, R12 ;  /* 0x0000000c18087220 */ /* 0x040fe20000400000 */
[----:B------:R-:W-:Y:S02]  /*7b70*/  HADD2.F32 R0, -RZ, R36.H1_H1 ;  /* 0x30000024ff007230 */ /* 0x000fe40000004100 */
[C---:B------:R-:W-:Y:S01]  /*7b80*/  FMUL R9, R24.reuse, R13 ;  /* 0x0000000d18097220 */ /* 0x040fe20000400000 */
[C---:B------:R-:W-:Y:S01]  /*7b90*/  FFMA R6, R27.reuse, R2, R6 ;  /* 0x000000021b067223 */ /* 0x040fe20000000006 */
[C---:B------:R-:W-:Y:S01]  /*7ba0*/  FFMA R11, R27.reuse, R3, R11 ;  /* 0x000000031b0b7223 */ /* 0x040fe2000000000b */
[C---:B------:R-:W-:Y:S01]  /*7bb0*/  FFMA R8, R27.reuse, R7, R8 ;  /* 0x000000071b087223 */ /* 0x040fe20000000008 */
[C---:B------:R-:W-:Y:S01]  /*7bc0*/  FFMA R9, R27.reuse, R0, R9 ;  /* 0x000000001b097223 */ /* 0x040fe20000000009 */
[--C-:B------:R-:W-:Y:S02]  /*7bd0*/  HADD2.F32 R2, -RZ, R37.reuse.H0_H0 ;  /* 0x20000025ff027230 */ /* 0x100fe40000004100 */
[C---:B------:R-:W-:Y:S01]  /*7be0*/  FMUL R10, R24.reuse, R14 ;  /* 0x0000000e180a7220 */ /* 0x040fe20000400000 */
[----:B------:R-:W-:Y:S02]  /*7bf0*/  HADD2.F32 R0, -RZ, R37.H1_H1 ;  /* 0x30000025ff007230 */ /* 0x000fe40000004100 */
[C---:B------:R-:W-:Y:S01]  /*7c00*/  FMUL R15, R24.reuse, R15 ;  /* 0x0000000f180f7220 */ /* 0x040fe20000400000 */
[C---:B------:R-:W-:Y:S01]  /*7c10*/  FMUL R12, R24.reuse, R16 ;  /* 0x00000010180c7220 */ /* 0x040fe20000400000 */
[C---:B------:R-:W-:Y:S01]  /*7c20*/  FFMA R10, R27.reuse, R2, R10 ;  /* 0x000000021b0a7223 */ /* 0x040fe2000000000a */
[--C-:B------:R-:W-:Y:S02]  /*7c30*/  HADD2.F32 R2, -RZ, R38.reuse.H0_H0 ;  /* 0x20000026ff027230 */ /* 0x100fe40000004100 */
[----:B------:R-:W-:Y:S01]  /*7c40*/  FFMA R15, R27, R0, R15 ;  /* 0x000000001b0f7223 */ /* 0x000fe2000000000f */
[----:B------:R-:W-:Y:S01]  /*7c50*/  HADD2.F32 R0, -RZ, R38.H1_H1 ;  /* 0x30000026ff007230 */ /* 0x000fe20000004100 */
[----:B------:R-:W-:Y:S01]  /*7c60*/  F2FP.F16.F32.PACK_AB R34, R5, R4 ;  /* 0x000000040522723e */ /* 0x000fe200000000ff */
        /* <DEDUP_REMOVED lines=14> */
[----:B------:R-:W-:Y:S02]  /*7d50*/  F2FP.F16.F32.PACK_AB R11, R19, R14 ;  /* 0x0000000e130b723e */ /* 0x000fe400000000ff */
[----:B------:R-:W-:Y:S02]  /*7d60*/  MOV R2, UR46 ;  /* 0x0000002e00027c02 */ /* 0x000fe40008000f00 */
[----:B------:R-:W-:Y:S01]  /*7d70*/  MOV R0, UR47 ;  /* 0x0000002f00007c02 */ /* 0x000fe20008000f00 */
[----:B------:R1:W-:Y:S01]  /*7d80*/  STS.128 [R62+0x1200], R8 ;  /* 0x001200083e007388 */ /* 0x0003e20000000c00 */
[----:B------:R-:W-:Y:S02]  /*7d90*/  @P6 LEA R2, R2, UR43, 0x3 ;  /* 0x0000002b02026c11 */ /* 0x000fe4000f8e18ff */
[----:B------:R-:W-:Y:S02]  /*7da0*/  @P6 SHF.L.U32 R3, R59, 0x1f, RZ ;  /* 0x0000001f3b036819 */ /* 0x000fe400000006ff */
[----:B------:R-:W-:Y:S01]  /*7db0*/  @P6 IADD3 R2, PT, PT, R2, 0xf0, RZ ;  /* 0x000000f002026810 */ /* 0x000fe20007ffe0ff */
[----:B------:R-:W-:Y:S01]  /*7dc0*/  @!PT LDS RZ, [RZ] ;  /* 0x00000000fffff984 */ /* 0x000fe20000000800 */
[----:B------:R-:W-:Y:S01]  /*7dd0*/  @!PT LDS RZ, [RZ] ;  /* 0x00000000fffff984 */ /* 0x000fe20000000800 */
[----:B------:R-:W-:Y:S01]  /*7de0*/  @!PT LDS RZ, [RZ] ;  /* 0x00000000fffff984 */ /* 0x000fe20000000800 */
[----:B------:R-:W-:Y:S01]  /*7df0*/  @!PT LDS RZ, [RZ] ;  /* 0x00000000fffff984 */ /* 0x000fe20000000800 */
[----:B------:R2:W-:Y:S06]  /*7e00*/  MEMBAR.ALL.CTA ;  /* 0x0000000000007992 */ /* 0x0005ec0000008000 */
[----:B--2---:R-:W2:Y:S01]  /*7e10*/  FENCE.VIEW.ASYNC.S ;  /* 0x00000000000073c6 */ /* 0x004ea20000000000 */
[----:B------:R-:W-:Y:S02]  /*7e20*/  @P6 PRMT R0, R0, 0x654, R2 ;  /* 0x0000065400006816 */ /* 0x000fe40000000002 */
[----:B------:R-:W-:Y:S01]  /*7e30*/  LEA R2, R26, UR43, 0x3 ;  /* 0x0000002b1a027c11 */ /* 0x000fe2000f8e18ff */
[----:B--2---:R-:W-:Y:S06]  /*7e40*/  BAR.SYNC.DEFER_BLOCKING 0x1, 0x80 ;  /* 0x0042000000007b1d */ /* 0x004fec0000010000 */
[----:B------:R-:W-:Y:S05]  /*7e50*/  @P0 BRA `(.L_x_136) ;  /* 0x00000000003c0947 */ /* 0x000fea0003800000 */
[----:B------:R-:W2:Y:S01]  /*7e60*/  LDCU.64 UR6, c[0x0][0x348] ;  /* 0x00006900ff0677ac */ /* 0x000ea20008000a00 */
[----:B------:R-:W-:Y:S02]  /*7e70*/  UIADD3 UR13, UPT, UPT, UR49, 0x10, URZ ;  /* 0x00000010310d7890 */ /* 0x000fe4000fffe0ff */
[----:B------:R-:W-:Y:S01]  /*7e80*/  UIADD3 UR12, UPT, UPT, UR43, 0x1200, URZ ;  /* 0x000012002b0c7890 */ /* 0x000fe2000fffe0ff */
[----:B------:R-:W-:Y:S01]  /*7e90*/  UMOV UR14, UR50 ;  /* 0x00000032000e7c82 */ /* 0x000fe20008000000 */
[----:B------:R-:W-:Y:S01]  /*7ea0*/  UMOV UR15, UR36 ;  /* 0x00000024000f7c82 */ /* 0x000fe20008000000 */
[----:B------:R-:W-:Y:S02]  /*7eb0*/  UIADD3 UR9, UPT, UPT, UR49, 0x50, URZ ;  /* 0x0000005031097890 */ /* 0x000fe4000fffe0ff */
[----:B------:R-:W-:Y:S01]  /*7ec0*/  UIADD3 UR8, UPT, UPT, UR43, 0x1a00, URZ ;  /* 0x00001a002b087890 */ /* 0x000fe2000fffe0ff */
[----:B------:R-:W-:Y:S01]  /*7ed0*/  UMOV UR10, UR50 ;  /* 0x00000032000a7c82 */ /* 0x000fe20008000000 */
[----:B------:R-:W-:Y:S01]  /*7ee0*/  UMOV UR11, UR36 ;  /* 0x00000024000b7c82 */ /* 0x000fe20008000000 */
[----:B--2---:R-:W-:Y:S04]  /*7ef0*/  UIADD3 UR4, UP0, UPT, UR6, 0x680, URZ ;  /* 0x0000068006047890 */ /* 0x004fe8000ff1e0ff */
[----:B------:R-:W-:Y:S09]  /*7f00*/  UIADD3.X UR5, UPT, UPT, URZ, UR7, URZ, UP0, !UPT ;  /* 0x00000007ff057290 */ /* 0x000ff200087fe4ff */
[----:B------:R2:W-:Y:S01]  /*7f10*/  UTMASTG.3D [UR12], [UR4] ;  /* 0x0000000c040073b5 */ /* 0x0005e20008010000 */
[----:B------:R2:W-:Y:S01]  /*7f20*/  UTMASTG.3D [UR8], [UR4] ;  /* 0x00000008040073b5 */ /* 0x0005e20008010000 */
[----:B------:R0:W-:Y:S01]  /*7f30*/  UTMACMDFLUSH ;  /* 0x00000000000079b7 */ /* 0x0001e20000000000 */
[----:B--2---:R-:W-:Y:S04]  /*7f40*/  DEPBAR.LE SB0, 0x1 ;  /* 0x000080400000791a */ /* 0x004fe80000000000 */
.L_x_136:
[----:B------:R-:W-:Y:S05]  /*7f50*/  BSYNC.RECONVERGENT B0 ;  /* 0x0000000000007941 */ /* 0x000fea0003800200 */
.L_x_135:
[----:B------:R-:W-:Y:S01]  /*7f60*/  BAR.SYNC.DEFER_BLOCKING 0x1, 0x80 ;  /* 0x0042000000007b1d */ /* 0x000fe20000010000 */
[----:B------:R-:W-:Y:S04]  /*7f70*/  UIADD3 UR4, UPT, UPT, UR46, 0x1, URZ ;  /* 0x000000012e047890 */ /* 0x000fe8000fffe0ff */
[----:B------:R-:W-:Y:S04]  /*7f80*/  UISETP.NE.AND UP0, UPT, UR4, 0x4, UPT ;  /* 0x000000040400788c */ /* 0x000fe8000bf05270 */
[----:B------:R-:W-:Y:S01]  /*7f90*/  USEL UR44, UR4, URZ, UP0 ;  /* 0x000000ff042c7287 */ /* 0x000fe20008000000 */
[----:B------:R2:W-:Y:S01]  /*7fa0*/  @P6 SYNCS.ARRIVE.TRANS64.RED.A1T0 RZ, [R0+URZ], RZ ;  /* 0x000000ff00ff69a7 */ /* 0x0005e200081004ff */
[----:B------:R-:W-:Y:S01]  /*7fb0*/  BSSY B1, `(.L_x_137) ;  /* 0x0000013000017945 */ /* 0x000fe20003800000 */
[----:B------:R-:W3:Y:S02]  /*7fc0*/  @P6 SYNCS.PHASECHK.TRANS64.TRYWAIT P0, [R2+URZ+0xd0], R3 ;  /* 0x0000d003020065a7 */ /* 0x000ee400080011ff */
[----:B---3--:R-:W-:Y:S01]  /*7fd0*/  @P6 SEL R63, RZ, 0x1, !P0 ;  /* 0x00000001ff3f6807 */ /* 0x008fe20004000000 */
[----:B--2---:R-:W-:Y:S06]  /*7fe0*/  @!P6 BRA `(.L_x_138) ;  /* 0x00000000003ce947 */ /* 0x004fec0003800000 */
[----:B------:R-:W-:Y:S01]  /*7ff0*/  ISETP.NE.AND P1, PT, R64, RZ, PT ;  /* 0x000000ff4000720c */ /* 0x000fe20003f25270 */
[----:B------:R-:W-:Y:S01]  /*8000*/  BSSY B0, `(.L_x_139) ;  /* 0x0000009000007945 */ /* 0x000fe20003800000 */
[----:B------:R-:W-:Y:S11]  /*8010*/  ISETP.NE.AND P0, PT, R63, RZ, PT ;  /* 0x000000ff3f00720c */ /* 0x000ff60003f05270 */
[----:B------:R-:W-:Y:S05]  /*8020*/  @P1 IMAD R3, R26, 0x1000, R56 ;  /* 0x000010001a031824 */ /* 0x000fea00078e0238 */
[----:B------:R-:W-:Y:S05]  /*8030*/  @P1 IADD3 R0, PT, PT, R3, UR43, RZ ;  /* 0x0000002b03001c10 */ /* 0x000fea000fffe0ff */
[----:B------:R-:W-:Y:S01]  /*8040*/  @P1 IMAD.IADD R0, R65, 0x1, R0 ;  /* 0x0000000141001824 */ /* 0x000fe200078e0200 */
[----:B------:R-:W-:Y:S06]  /*8050*/  @P0 BRA `(.L_x_140) ;  /* 0x00000000000c0947 */ /* 0x000fec0003800000 */
[----:B------:R-:W-:Y:S04]  /*8060*/  SHF.L.U32 R4, R59, 0x1f, RZ ;  /* 0x0000001f3b047819 */ /* 0x000fe800000006ff */
[----:B------:R-:W2:Y:S02]  /*8070*/  SYNCS.PHASECHK.TRANS64.TRYWAIT P0, [R2+URZ+0xd0], R4 ;  /* 0x0000d004020075a7 */ /* 0x000ea400080011ff */
[----:B--2---:R-:W-:Y:S05]  /*8080*/  @!P0 BRA `(.L_x_141) ;  /* 0x0000002000d88947 */ /* 0x004fea0003800000 */
.L_x_140:
[----:B------:R-:W-:Y:S05]  /*8090*/  BSYNC B0 ;  /* 0x0000000000007941 */ /* 0x000fea0003800000 */
.L_x_139:
[----:B------:R-:W-:Y:S02]  /*80a0*/  ISETP.NE.AND P0, PT, R64, RZ, PT ;  /* 0x000000ff4000720c */ /* 0x000fe40003f05270 */
[----:B------:R-:W-:Y:S11]  /*80b0*/  IADD3 R26, PT, PT, R26, 0x1, RZ ;  /* 0x000000011a1a7810 */ /* 0x000ff60007ffe0ff */
[----:B------:R3:W4:Y:S04]  /*80c0*/  @P0 LDS.128 R28, [R3+UR43+0x200] ;  /* 0x0002002b031c0984 */ /* 0x0007280008000c00 */
[----:B------:R3:W1:Y:S02]  /*80d0*/  @P0 LDS.128 R36, [R0+0x200] ;  /* 0x0002000000240984 */ /* 0x0006640000000c00 */
.L_x_138:
[----:B------:R-:W-:Y:S05]  /*80e0*/  BSYNC B1 ;  /* 0x0000000000017941 */ /* 0x000fea0003800000 */
.L_x_137:
[----:B---3--:R-:W-:Y:S05]  /*80f0*/  VIADD R0, R25, 0x20 ;  /* 0x0000002019007836 */ /* 0x008fea0000000000 */
[----:B------:R-:W-:Y:S04]  /*8100*/  SHF.R.U32.HI R0, RZ, 0x15, R0 ;  /* 0x00000015ff007819 */ /* 0x000fe80000011600 */
[----:B------:R-:W-:Y:S11]  /*8110*/  LOP3.LUT P0, RZ, R0, 0x3, R47, 0x48, !PT ;  /* 0x0000000300ff7812 */ /* 0x000ff6000780482f */
[----:B------:R-:W-:Y:S02]  /*8120*/  @!UPT UIADD3 URZ, UPT, UPT, URZ, URZ, URZ ;  /* 0x000000fffffff290 */ /* 0x000fe4000fffe0ff */
[----:B------:R-:W-:Y:S05]  /*8130*/  @!P0 BRA `(.L_x_142) ;  /* 0x0000000000408947 */ /* 0x000fea0003800000 */
[----:B------:R-:W3:Y:S01]  /*8140*/  LDCU.64 UR8, c[0x4][0x70] ;  /* 0x01000e00ff0877ac */ /* 0x000ee20008000a00 */
[----:B------:R-:W-:Y:S01]  /*8150*/  MOV R3, 0x0 ;  /* 0x0000000000037802 */ /* 0x000fe20000000f00 */
[----:B------:R-:W-:Y:S02]  /*8160*/  HFMA2 R12, -RZ, RZ, 0, 5.9604644775390625e-08 ;  /* 0x00000001ff0c7431 */ /* 0x000fe400000001ff */
[----:B-1----:R-:W-:Y:S02]  /*8170*/  IMAD.MOV.U32 R8, RZ, RZ, 0x192 ;  /* 0x00000192ff087424 */ /* 0x002fe400078e00ff */
[----:B------:R-:W-:Y:S01]  /*8180*/  IMAD.MOV.U32 R13, RZ, RZ, RZ ;  /* 0x000000ffff0d7224 */ /* 0x000fe200078e00ff */
[----:B------:R-:W1:Y:S01]  /*8190*/  LDCU.64 UR6, c[0x4][0x78] ;  /* 0x01000f00ff0677ac */ /* 0x000e620008000a00 */
[----:B--2---:R-:W2:Y:S01]  /*81a0*/  LDC.64 R2, c[0x4][R3] ;  /* 0x0100000003027b82 */ /* 0x004ea20000000a00 */
[----:B------:R-:W5:Y:S01]  /*81b0*/  LDCU.64 UR4, c[0x4][0x10] ;  /* 0x01000200ff0477ac */ /* 0x000f620008000a00 */
[----:B---3--:R-:W-:Y:S01]  /*81c0*/  MOV R5, UR9 ;  /* 0x0000000900057c02 */ /* 0x008fe20008000f00 */
[----:B------:R-:W-:Y:S01]  /*81d0*/  IMAD.U32 R4, RZ, RZ, UR8 ;  /* 0x00000008ff047e24 */ /* 0x000fe2000f8e00ff */
[----:B-1----:R-:W-:Y:S01]  /*81e0*/  MOV R7, UR7 ;  /* 0x0000000700077c02 */ /* 0x002fe20008000f00 */
[----:B------:R-:W-:Y:S01]  /*81f0*/  IMAD.U32 R6, RZ, RZ, UR6 ;  /* 0x00000006ff067e24 */ /* 0x000fe2000f8e00ff */
[----:B-----5:R-:W-:Y:S01]  /*8200*/  MOV R11, UR5 ;  /* 0x00000005000b7c02 */ /* 0x020fe20008000f00 */
[----:B------:R-:W-:Y:S02]  /*8210*/  IMAD.U32 R10, RZ, RZ, UR4 ;  /* 0x00000004ff0a7e24 */ /* 0x000fe4000f8e00ff */
[----:B------:R-:W-:Y:S07]  /*8220*/  LEPC R20, `(.L_x_142) ;  /* 0x000000001014794e */ /* 0x000fee0000000000 */
[----:B--2-4-:R-:W-:Y:S05]  /*8230*/  CALL.ABS.NOINC R2 ;  /* 0x0000000002007343 */ /* 0x014fea0003c00000 */
.L_x_142:
[----:B------:R-:W-:Y:S01]  /*8240*/  ISETP.NE.AND P6, PT, R61, RZ, PT ;  /* 0x000000ff3d00720c */ /* 0x000fe20003fc5270 */
[----:B------:R-:W-:Y:S05]  /*8250*/  WARPSYNC.ALL ;  /* 0x0000000000007948 */ /* 0x000fea0003800000 */
[----:B------:R-:W-:Y:S01]  /*8260*/  R2UR UR4, R25 ;  /* 0x00000000190472ca */ /* 0x000fe200000e0000 */
[----:B----4-:R-:W-:Y:S01]  /*8270*/  HADD2.F32 R3, -RZ, R28.H0_H0 ;  /* 0x2000001cff037230 */ /* 0x010fe20000004100 */
[----:B------:R-:W-:Y:S01]  /*8280*/  ISETP.NE.AND P0, PT, R60, RZ, PT ;  /* 0x000000ff3c00720c */ /* 0x000fe20003f05270 */
[----:B------:R-:W-:Y:S01]  /*8290*/  HADD2.F32 R20, -RZ, R30.H0_H0 ;  /* 0x2000001eff147230 */ /* 0x000fe20000004100 */
[----:B------:R-:W-:Y:S09]  /*82a0*/  BSSY.RECONVERGENT B0, `(.L_x_143) ;  /* 0x0000058000007945 */ /* 0x000ff20003800200 */
[----:B-12---:R-:W1:Y:S02]  /*82b0*/  LDTM.x16 R4, tmem[UR4+0x20] ;  /* 0x00002004000479ee */ /* 0x006e640008240000 */
        /* <DEDUP_REMOVED lines=59> */
[----:B------:R-:W-:Y:S02]  /*8670*/  LEA R3, R26, UR43, 0x3 ;  /* 0x0000002b1a037c11 */ /* 0x000fe4000f8e18ff */
        /* <DEDUP_REMOVED lines=8> */
[----:B------:R-:W-:Y:S01]  /*8700*/  @P6 SHF.L.U32 R2, R59, 0x1f, RZ ;  /* 0x0000001f3b026819 */ /* 0x000fe200000006ff */
        /* <DEDUP_REMOVED lines=17> */
.L_x_144:
[----:B------:R-:W-:Y:S05]  /*8820*/  BSYNC.RECONVERGENT B0 ;  /* 0x0000000000007941 */ /* 0x000fea0003800200 */
.L_x_143:
        /* <DEDUP_REMOVED lines=19> */
.L_x_148:
[----:B------:R-:W-:Y:S05]  /*8960*/  BSYNC B0 ;  /* 0x0000000000007941 */ /* 0x000fea0003800000 */
.L_x_147:
[----:B------:R-:W-:Y:S11]  /*8970*/  ISETP.NE.AND P0, PT, R64, RZ, PT ;  /* 0x000000ff4000720c */ /* 0x000ff60003f05270 */
[----:B------:R-:W-:Y:S02]  /*8980*/  @!UPT UIADD3 URZ, UPT, UPT, URZ, URZ, URZ ;  /* 0x000000fffffff290 */ /* 0x000fe4000fffe0ff */
[----:B------:R3:W4:Y:S04]  /*8990*/  @P0 LDS.128 R28, [R26+UR43+0x200] ;  /* 0x0002002b1a1c0984 */ /* 0x0007280008000c00 */
[----:B------:R3:W1:Y:S02]  /*89a0*/  @P0 LDS.128 R36, [R65+0x200] ;  /* 0x0002000041240984 */ /* 0x0006640000000c00 */
.L_x_146:
[----:B------:R-:W-:Y:S05]  /*89b0*/  BSYNC B1 ;  /* 0x0000000000017941 */ /* 0x000fea0003800000 */
.L_x_145:
[----:B--2---:R-:W-:Y:S05]  /*89c0*/  VIADD R0, R25, 0x30 ;  /* 0x0000003019007836 */ /* 0x004fea0000000000 */
[----:B------:R-:W-:Y:S04]  /*89d0*/  SHF.R.U32.HI R0, RZ, 0x15, R0 ;  /* 0x00000015ff007819 */ /* 0x000fe80000011600 */
[----:B------:R-:W-:Y:S11]  /*89e0*/  LOP3.LUT P0, RZ, R0, 0x3, R47, 0x48, !PT ;  /* 0x0000000300ff7812 */ /* 0x000ff6000780482f */
[----:B------:R-:W-:Y:S02]  /*89f0*/  @!UPT UIADD3 URZ, UPT, UPT, URZ, URZ, URZ ;  /* 0x000000fffffff290 */ /* 0x000fe4000fffe0ff */
[----:B------:R-:W-:Y:S05]  /*8a00*/  @!P0 BRA `(.L_x_150) ;  /* 0x0000000000408947 */ /* 0x000fea0003800000 */
[----:B------:R-:W2:Y:S01]  /*8a10*/  LDCU.64 UR8, c[0x4][0x70] ;  /* 0x01000e00ff0877ac */ /* 0x000ea20008000a00 */
[----:B------:R-:W-:Y:S01]  /*8a20*/  MOV R3, 0x0 ;  /* 0x0000000000037802 */ /* 0x000fe20000000f00 */
        /* <DEDUP_REMOVED lines=14> */
.L_x_150:
[----:B------:R-:W-:Y:S01]  /*8b10*/  ISETP.NE.AND P0, PT, R60, RZ, PT ;  /* 0x000000ff3c00720c */ /* 0x000fe20003f05270 */
[----:B------:R-:W-:Y:S05]  /*8b20*/  WARPSYNC.ALL ;  /* 0x0000000000007948 */ /* 0x000fea0003800000 */
[----:B------:R-:W-:Y:S01]  /*8b30*/  R2UR UR4, R25 ;  /* 0x00000000190472ca */ /* 0x000fe200000e0000 */
[--C-:B----4-:R-:W-:Y:S01]  /*8b40*/  HADD2.F32 R20, -RZ, R28.reuse.H0_H0 ;  /* 0x2000001cff147230 */ /* 0x110fe20000004100 */
[----:B------:R-:W-:Y:S01]  /*8b50*/  IADD3 R53, PT, PT, R53, 0x160, RZ ;  /* 0x0000016035357810 */ /* 0x000fe20007ffe0ff */
[----:B------:R-:W-:Y:S01]  /*8b60*/  HADD2.F32 R21, -RZ, R28.H1_H1 ;  /* 0x3000001cff157230 */ /* 0x000fe20000004100 */
[----:B------:R-:W-:Y:S01]  /*8b70*/  BSSY.RECONVERGENT B0, `(.L_x_151) ;  /* 0x0000054000007945 */ /* 0x000fe20003800200 */
[--C-:B------:R-:W-:Y:S01]  /*8b80*/  HADD2.F32 R25, -RZ, R29.reuse.H0_H0 ;  /* 0x2000001dff197230 */ /* 0x100fe20000004100 */
[----:B------:R-:W-:Y:S01]  /*8b90*/  LOP3.LUT R53, R53, 0xfefffff8, RZ, 0xc0, !PT ;  /* 0xfefffff835357812 */ /* 0x000fe200078ec0ff */
[----:B---3--:R-:W-:Y:S02]  /*8ba0*/  HADD2.F32 R26, -RZ, R29.H1_H1 ;  /* 0x3000001dff1a7230 */ /* 0x008fe40000004100 */
[--C-:B------:R-:W-:Y:S02]  /*8bb0*/  HADD2.F32 R28, -RZ, R30.reuse.H0_H0 ;  /* 0x2000001eff1c7230 */ /* 0x100fe40000004100 */
[----:B------:R-:W-:Y:S02]  /*8bc0*/  HADD2.F32 R29, -RZ, R30.H1_H1 ;  /* 0x3000001eff1d7230 */ /* 0x000fe40000004100 */
[----:B-1----:R-:W1:Y:S01]  /*8bd0*/  LDTM.x16 R4, tmem[UR4+0x30] ;  /* 0x00003004000479ee */ /* 0x002e620008240000 */
[----:B------:R-:W-:Y:S01]  /*8be0*/  NOP ;  /* 0x0000000000007918 */ /* 0x000fe20000000000 */
[----:B-1----:R1:W-:Y:S01]  /*8bf0*/  SYNCS.ARRIVE.TRANS64.RED.A1T0 RZ, [R53+URZ], RZ ;  /* 0x000000ff35ff79a7 */ /* 0x0023e200081004ff */
[--C-:B------:R-:W-:Y:S02]  /*8c00*/  HADD2.F32 R30, -RZ, R31.reuse.H0_H0 ;  /* 0x2000001fff1e7230 */ /* 0x100fe40000004100 */
[----:B------:R-:W-:Y:S02]  /*8c10*/  HADD2.F32 R31, -RZ, R31.H1_H1 ;  /* 0x3000001fff1f7230 */ /* 0x000fe40000004100 */
        /* <DEDUP_REMOVED lines=8> */
[C---:B------:R-:W-:Y:S01]  /*8ca0*/  FMUL R4, R24.reuse, R4 ;  /* 0x0000000418047220 */ /* 0x040fe20000400000 */
[C---:B------:R-:W-:Y:S01]  /*8cb0*/  FMUL R5, R24.reuse, R5 ;  /* 0x0000000518057220 */ /* 0x040fe20000400000 */
[C---:B------:R-:W-:Y:S01]  /*8cc0*/  FMUL R6, R24.reuse, R6 ;  /* 0x0000000618067220 */ /* 0x040fe20000400000 */
[C---:B------:R-:W-:Y:S01]  /*8cd0*/  FMUL R7, R24.reuse, R7 ;  /* 0x0000000718077220 */ /* 0x040fe20000400000 */
[C---:B------:R-:W-:Y:S01]  /*8ce0*/  FFMA R4, R27.reuse, R20, R4 ;  /* 0x000000141b047223 */ /* 0x040fe20000000004 */
        /* <DEDUP_REMOVED lines=15> */
[C---:B------:R-:W-:Y:S01]  /*8de0*/  FMUL R12, R24.reuse, R16 ;  /* 0x00000010180c7220 */ /* 0x040fe20000400000 */
[C---:B------:R-:W-:Y:S01]  /*8df0*/  FFMA R0, R27.reuse, R32, R0 ;  /* 0x000000201b007223 */ /* 0x040fe20000000000 */
[C---:B------:R-:W-:Y:S01]  /*8e00*/  FMUL R13, R24.reuse, R17 ;  /* 0x00000011180d7220 */ /* 0x040fe20000400000 */
[----:B------:R-:W-:Y:S01]  /*8e10*/  FFMA R2, R27, R33, R2 ;  /* 0x000000211b027223 */ /* 0x000fe20000000002 */
[----:B------:R-:W-:Y:S01]  /*8e20*/  F2FP.F16.F32.PACK_AB R4, R5, R4 ;  /* 0x000000040504723e */ /* 0x000fe200000000ff */
[C---:B------:R-:W-:Y:S01]  /*8e30*/  FMUL R14, R24.reuse, R18 ;  /* 0x00000012180e7220 */ /* 0x040fe20000400000 */
[----:B------:R-:W-:Y:S01]  /*8e40*/  FFMA R3, R27, R34, R3 ;  /* 0x000000221b037223 */ /* 0x000fe20000000003 */
[----:B------:R-:W-:Y:S01]  /*8e50*/  F2FP.F16.F32.PACK_AB R5, R7, R6 ;  /* 0x000000060705723e */ /* 0x000fe200000000ff */
[----:B------:R-:W-:Y:S01]  /*8e60*/  FFMA R15, R27, R35, R15 ;  /* 0x000000231b0f7223 */ /* 0x000fe2000000000f */
[----:B------:R-:W-:Y:S01]  /*8e70*/  FMUL R19, R24, R19 ;  /* 0x0000001318137220 */ /* 0x000fe20000400000 */
[----:B------:R-:W-:Y:S01]  /*8e80*/  F2FP.F16.F32.PACK_AB R6, R9, R8 ;  /* 0x000000080906723e */ /* 0x000fe200000000ff */
[----:B------:R-:W-:Y:S01]  /*8e90*/  FFMA R12, R27, R36, R12 ;  /* 0x000000241b0c7223 */ /* 0x000fe2000000000c */
[----:B------:R-:W-:Y:S01]  /*8ea0*/  F2FP.F16.F32.PACK_AB R7, R11, R10 ;  /* 0x0000000a0b07723e */ /* 0x000fe200000000ff */
[C---:B------:R-:W-:Y:S01]  /*8eb0*/  FFMA R13, R27.reuse, R37, R13 ;  /* 0x000000251b0d7223 */ /* 0x040fe2000000000d */
[C---:B------:R-:W-:Y:S01]  /*8ec0*/  FFMA R14, R27.reuse, R38, R14 ;  /* 0x000000261b0e7223 */ /* 0x040fe2000000000e */
[----:B------:R-:W-:Y:S01]  /*8ed0*/  FFMA R19, R27, R39, R19 ;  /* 0x000000271b137223 */ /* 0x000fe20000000013 */
[----:B------:R-:W-:Y:S01]  /*8ee0*/  F2FP.F16.F32.PACK_AB R16, R2, R0 ;  /* 0x000000000210723e */ /* 0x000fe200000000ff */
[----:B------:R1:W-:Y:S01]  /*8ef0*/  STS.128 [R56+UR43+0x3200], R4 ;  /* 0x0032000438007988 */ /* 0x0003e20008000c2b */
        /* <DEDUP_REMOVED lines=27> */
.L_x_152:
[----:B------:R-:W-:Y:S05]  /*90b0*/  BSYNC.RECONVERGENT B0 ;  /* 0x0000000000007941 */ /* 0x000fea0003800200 */
.L_x_151:
[----:B------:R-:W-:Y:S01]  /*90c0*/  BAR.SYNC.DEFER_BLOCKING 0x1, 0x80 ;  /* 0x0042000000007b1d */ /* 0x000fe20000010000 */
[----:B------:R-:W-:Y:S01]  /*90d0*/  UISETP.NE.AND UP0, UPT, UR52, -0x4, UPT ;  /* 0xfffffffc3400788c */ /* 0x000fe2000bf05270 */
[----:B------:R-:W-:Y:S08]  /*90e0*/  IADD3 R22, PT, PT, R22, 0x1, RZ ;  /* 0x0000000116167810 */ /* 0x000ff00007ffe0ff */
[----:B------:R-:W-:Y:S05]  /*90f0*/  BRA.U !UP0, `(.L_x_153) ;  /* 0x0000000108287547 */ /* 0x000fea000b800000 */
[----:B------:R-:W-:Y:S01]  /*9100*/  ISETP.NE.AND P0, PT, R61, RZ, PT ;  /* 0x000000ff3d00720c */ /* 0x000fe20003f05270 */
[----:B------:R-:W-:Y:S01]  /*9110*/  IMAD.U32 R2, RZ, RZ, UR46 ;  /* 0x0000002eff027e24 */ /* 0x000fe2000f8e00ff */
[----:B------:R-:W-:Y:S01]  /*9120*/  UIADD3 UR4, UPT, UPT, UR46, 0x1, URZ ;  /* 0x000000012e047890 */ /* 0x000fe2000fffe0ff */
[----:B------:R-:W-:Y:S03]  /*9130*/  IMAD.U32 R0, RZ, RZ, UR47 ;  /* 0x0000002fff007e24 */ /* 0x000fe6000f8e00ff */
[----:B------:R-:W-:Y:S04]  /*9140*/  UISETP.NE.AND UP0, UPT, UR4, 0x4, UPT ;  /* 0x000000040400788c */ /* 0x000fe8000bf05270 */
[----:B------:R-:W-:Y:S03]  /*9150*/  USEL UR46, UR4, URZ, UP0 ;  /* 0x000000ff042e7287 */ /* 0x000fe60008000000 */
[----:B------:R-:W-:Y:S05]  /*9160*/  @P0 LEA R2, R2, UR43, 0x3 ;  /* 0x0000002b02020c11 */ /* 0x000fea000f8e18ff */
[----:B------:R-:W-:Y:S05]  /*9170*/  @P0 VIADD R2, R2, 0xf0 ;  /* 0x000000f002020836 */ /* 0x000fea0000000000 */
[----:B------:R-:W-:Y:S04]  /*9180*/  @P0 PRMT R0, R0, 0x654, R2 ;  /* 0x0000065400000816 */ /* 0x000fe80000000002 */
[----:B------:R2:W-:Y:S03]  /*9190*/  @P0 SYNCS.ARRIVE.TRANS64.RED.A1T0 RZ, [R0+URZ], RZ ;  /* 0x000000ff00ff09a7 */ /* 0x0005e600081004ff */
.L_x_153:
[----:B------:R-:W-:Y:S01]  /*91a0*/  R2UR UR4, R50 ;  /* 0x00000000320472ca */ /* 0x000fe200000e0000 */
[----:B------:R-:W-:Y:S01]  /*91b0*/  UISETP.NE.AND UP0, UPT, UR62, URZ, UPT ;  /* 0x000000ff3e00728c */ /* 0x000fe2000bf05270 */
[----:B------:R-:W-:Y:S01]  /*91c0*/  ISETP.NE.AND P0, PT, R55, 0x2, PT ;  /* 0x000000023700780c */ /* 0x000fe20003f05270 */
[----:B------:R-:W-:Y:S01]  /*91d0*/  UIADD3 UR24, UPT, UPT, UR37, UR63, URZ ;  /* 0x0000003f25187290 */ /* 0x000fe2000fffe0ff */
[----:B------:R-:W-:Y:S01]  /*91e0*/  ISETP.NE.AND P1, PT, R22, 0x4, PT ;  /* 0x000000041600780c */ /* 0x000fe20003f25270 */
[----:B------:R-:W-:Y:S01]  /*91f0*/  UIADD3 UR52, UPT, UPT, UR52, 0x4, URZ ;  /* 0x0000000434347890 */ /* 0x000fe2000fffe0ff */
[----:B------:R-:W-:Y:S01]  /*9200*/  SEL R2, RZ, 0x1, P0 ;  /* 0x00000001ff027807 */ /* 0x000fe20000000000 */
[----:B------:R-:W-:Y:S01]  /*9210*/  UMOV UR36, UR61 ;  /* 0x0000003d00247c82 */ /* 0x000fe20008000000 */
[----:B--2---:R-:W-:Y:S02]  /*9220*/  SEL R0, RZ, 0x1, P1 ;  /* 0x00000001ff007807 */ /* 0x004fe40000800000 */
[----:B------:R-:W-:Y:S02]  /*9230*/  LOP3.LUT R57, R57, R2, RZ, 0x3c, !PT ;  /* 0x0000000239397212 */ /* 0x000fe400078e3cff */
[----:B------:R-:W-:Y:S01]  /*9240*/  LOP3.LUT R58, R58, R0, RZ, 0x3c, !PT ;  /* 0x000000003a3a7212 */ /* 0x000fe200078e3cff */
[----:B------:R-:W-:Y:S01]  /*9250*/  UIADD3 UR20, UPT, UPT, UR38, UR4, URZ ;  /* 0x0000000426147290 */ /* 0x000fe2000fffe0ff */
[----:B------:R-:W-:Y:S02]  /*9260*/  SEL R55, R55, RZ, P0 ;  /* 0x000000ff37377207 */ /* 0x000fe40000000000 */
[----:B------:R-:W-:Y:S01]  /*9270*/  SEL R22, R22, RZ, P1 ;  /* 0x000000ff16167207 */ /* 0x000fe20000800000 */
[----:B------:R-:W-:Y:S08]  /*9280*/  BRA.U UP0, `(.L_x_154) ;  /* 0xffffffcd005c7547 */ /* 0x000ff0000b83ffff */
[----:B------:R-:W-:-:S13]  /*9290*/  R2UR UR4, R51 ;  /* 0x00000000330472ca */ /* 0x000fda00000e0000 */
[----:B------:R-:W-:-:S09]  /*92a0*/  UISETP.NE.AND UP0, UPT, UR4, URZ, UPT ;  /* 0x000000ff0400728c */ /* 0x000fd2000bf05270 */
[----:B------:R-:W-:Y:S05]  /*92b0*/  BRA.U !UP0, `(.L_x_155) ;  /* 0x0000000108487547 */ /* 0x000fea000b800000 */
[----:B------:R-:W2:Y:S02]  /*92c0*/  LDCU.64 UR4, c[0x0][0x890] ;  /* 0x00011200ff0477ac */ /* 0x000ea40008000a00 */
[----:B--2---:R-:W-:-:S04]  /*92d0*/  UISETP.NE.U32.AND UP0, UPT, UR4, URZ, UPT ;  /* 0x000000ff0400728c */ /* 0x004fc8000bf05070 */
[----:B------:R-:W-:-:S09]  /*92e0*/  UISETP.NE.AND.EX UP0, UPT, UR5, URZ, UPT, UP0 ;  /* 0x000000ff0500728c */ /* 0x000fd2000bf05300 */
[----:B------:R-:W-:Y:S05]  /*92f0*/  BRA.U UP0, `(.L_x_156) ;  /* 0x00000001000c7547 */ /* 0x000fea000b800000 */
[----:B------:R-:W-:-:S13]  /*9300*/  FSETP.NEU.AND P0, PT, R27, RZ, PT ;  /* 0x000000ff1b00720b */ /* 0x000fda0003f0d000 */
[----:B------:R-:W-:Y:S05]  /*9310*/  @!P0 EXIT ;  /* 0x000000000000894d */ /* 0x000fea0003800000 */
[----:B------:R-:W-:Y:S05]  /*9320*/  BRA `(.L_x_155) ;  /* 0x00000000002c7947 */ /* 0x000fea0003800000 */
.L_x_156:
[----:B------:R-:W-:Y:S01]  /*9330*/  ISETP.NE.AND P0, PT, R54, RZ, PT ;  /* 0x000000ff3600720c */ /* 0x000fe20003f05270 */
[----:B------:R-:W-:-:S12]  /*9340*/  BSSY.RECONVERGENT B0, `(.L_x_155) ;  /* 0x0000009000007945 */ /* 0x000fd80003800200 */
[----:B------:R-:W-:Y:S05]  /*9350*/  @P0 BRA `(.L_x_157) ;  /* 0x0000000000140947 */ /* 0x000fea0003800000 */
[----:B------:R-:W2:Y:S02]  /*9360*/  LDCU.64 UR4, c[0x0][0x888] ;  /* 0x00011100ff0477ac */ /* 0x000ea40008000a00 */
[----:B--2---:R-:W-:-:S04]  /*9370*/  ISETP.NE.U32.AND P0, PT, RZ, UR4, PT ;  /* 0x00000004ff007c0c */ /* 0x004fc8000bf05070 */
[----:B------:R-:W-:-:S13]  /*9380*/  ISETP.NE.AND.EX P0, PT, RZ, UR5, PT, P0 ;  /* 0x00000005ff007c0c */ /* 0x000fda000bf05300 */
[----:B------:R-:W-:Y:S05]  /*9390*/  @!P0 EXIT ;  /* 0x000000000000894d */ /* 0x000fea0003800000 */
[----:B------:R-:W-:Y:S05]  /*93a0*/  BRA `(.L_x_158) ;  /* 0x0000000000087947 */ /* 0x000fea0003800000 */
.L_x_157:
[----:B------:R-:W-:-:S13]  /*93b0*/  FSETP.NEU.AND P0, PT, R27, RZ, PT ;  /* 0x000000ff1b00720b */ /* 0x000fda0003f0d000 */
[----:B------:R-:W-:Y:S05]  /*93c0*/  @!P0 EXIT ;  /* 0x000000000000894d */ /* 0x000fea0003800000 */
.L_x_158:
[----:B------:R-:W-:Y:S05]  /*93d0*/  BSYNC.RECONVERGENT B0 ;  /* 0x0000000000007941 */ /* 0x000fea0003800200 */
.L_x_155:
[----:B------:R-:W-:Y:S01]  /*93e0*/  ULEA UR4, UR46, UR43, 0x3 ;  /* 0x0000002b2e047291 */ /* 0x000fe2000f8e18ff */
[----:B------:R-:W-:-:S04]  /*93f0*/  DEPBAR.LE SB0, 0x0 ;  /* 0x000080000000791a */ /* 0x000fc80000000000 */
[----:B------:R-:W-:-:S04]  /*9400*/  UIADD3 UR4, UPT, UPT, UR4, 0xf0, URZ ;  /* 0x000000f004047890 */ /* 0x000fc8000fffe0ff */
[----:B------:R-:W-:-:S09]  /*9410*/  UPRMT UR4, UR47, 0x654, UR4 ;  /* 0x000006542f047896 */ /* 0x000fd20008000004 */
[----:B------:R-:W-:Y:S01]  /*9420*/  SYNCS.ARRIVE.TRANS64.RED.A1T0 RZ, [UR4], RZ ;  /* 0x000000ffffff79a7 */ /* 0x000fe20008100404 */
[----:B------:R-:W-:Y:S05]  /*9430*/  EXIT ;  /* 0x000000000000794d */ /* 0x000fea0003800000 */
.L_x_25:
[----:B--2---:R2:W3:Y:S02]  /*9440*/  SYNCS.PHASECHK.TRANS64.TRYWAIT P0, [R0+URZ+0x190], R2 ;  /* 0x00019002000075a7 */ /* 0x0044e400080011ff */
[----:B---3--:R-:W-:Y:S05]  /*9450*/  @!P0 NANOSLEEP.SYNCS 0x989680 ;  /* 0x009896800000895d */ /* 0x008fea0003900000 */
[----:B------:R-:W3:Y:S02]  /*9460*/  @!P0 SYNCS.PHASECHK.TRANS64 P0, [R0+URZ+0x190], R2 ;  /* 0x00019002000085a7 */ /* 0x000ee400080010ff */
[----:B---3--:R-:W-:Y:S05]  /*9470*/  @!P0 BRA `(.L_x_25) ;  /* 0xfffffffc00f08947 */ /* 0x008fea000383ffff */
[----:B------:R-:W-:Y:S05]  /*9480*/  BRA `(.L_x_159) ;  /* 0xffffff8400b87947 */ /* 0x000fea000383ffff */
.L_x_28:
[----:B-1----:R-:W-:-:S07]  /*9490*/  MOV R0, UR33 ;  /* 0x0000002100007c02 */ /* 0x002fce0008000f00 */
.L_x_160:
[----:B-1----:R1:W2:Y:S02]  /*94a0*/  SYNCS.PHASECHK.TRANS64.TRYWAIT P0, [R0+URZ+0x68], R3 ;  /* 0x00006803000075a7 */ /* 0x0022a400080011ff */
[----:B--2---:R-:W-:Y:S05]  /*94b0*/  @!P0 NANOSLEEP.SYNCS 0x989680 ;  /* 0x009896800000895d */ /* 0x004fea0003900000 */
[----:B------:R-:W2:Y:S02]  /*94c0*/  @!P0 SYNCS.PHASECHK.TRANS64 P0, [R0+URZ+0x68], R3 ;  /* 0x00006803000085a7 */ /* 0x000ea400080010ff */
[----:B--2---:R-:W-:Y:S05]  /*94d0*/  @!P0 BRA `(.L_x_160) ;  /* 0xfffffffc00f08947 */ /* 0x004fea000383ffff */
[----:B------:R-:W-:Y:S05]  /*94e0*/  BRA `(.L_x_27) ;  /* 0xffffff8800107947 */ /* 0x000fea000383ffff */
.L_x_35:
[----:B-1----:R-:W-:-:S07]  /*94f0*/  MOV R0, UR17 ;  /* 0x0000001100007c02 */ /* 0x002fce0008000f00 */
.L_x_161:
[----:B-1----:R1:W2:Y:S02]  /*9500*/  SYNCS.PHASECHK.TRANS64.TRYWAIT P0, [R0+URZ+0x68], R3 ;  /* 0x00006803000075a7 */ /* 0x0022a400080011ff */
[----:B--2---:R-:W-:Y:S05]  /*9510*/  @!P0 NANOSLEEP.SYNCS 0x989680 ;  /* 0x009896800000895d */ /* 0x004fea0003900000 */
[----:B------:R-:W2:Y:S02]  /*9520*/  @!P0 SYNCS.PHASECHK.TRANS64 P0, [R0+URZ+0x68], R3 ;  /* 0x00006803000085a7 */ /* 0x000ea400080010ff */
[----:B--2---:R-:W-:Y:S05]  /*9530*/  @!P0 BRA `(.L_x_161) ;  /* 0xfffffffc00f08947 */ /* 0x004fea000383ffff */
[----:B------:R-:W-:Y:S05]  /*9540*/  BRA `(.L_x_34) ;  /* 0xffffff8800d07947 */ /* 0x000fea000383ffff */
.L_x_40:
[----:B-1----:R1:W2:Y:S02]  /*9550*/  SYNCS.PHASECHK.TRANS64.TRYWAIT P0, [R3+URZ+0x120], R0 ;  /* 0x00012000030075a7 */ /* 0x0022a400080011ff */
[----:B--2---:R-:W-:Y:S05]  /*9560*/  @!P0 NANOSLEEP.SYNCS 0x989680 ;  /* 0x009896800000895d */ /* 0x004fea0003900000 */
[----:B------:R-:W2:Y:S02]  /*9570*/  @!P0 SYNCS.PHASECHK.TRANS64 P0, [R3+URZ+0x120], R0 ;  /* 0x00012000030085a7 */ /* 0x000ea400080010ff */
[----:B--2---:R-:W-:Y:S05]  /*9580*/  @!P0 BRA `(.L_x_40) ;  /* 0xfffffffc00f08947 */ /* 0x004fea000383ffff */
[----:B------:R-:W-:Y:S05]  /*9590*/  BRA `(.L_x_162) ;  /* 0xffffff8c00787947 */ /* 0x000fea000383ffff */
.L_x_44:
[----:B------:R-:W-:-:S07]  /*95a0*/  MOV R0, UR4 ;  /* 0x0000000400007c02 */ /* 0x000fce0008000f00 */
.L_x_163:
[----:B-1----:R1:W2:Y:S02]  /*95b0*/  SYNCS.PHASECHK.TRANS64.TRYWAIT P0, [R0+URZ], R2 ;  /* 0x00000002000075a7 */ /* 0x0022a400080011ff */
[----:B--2---:R-:W-:Y:S05]  /*95c0*/  @!P0 NANOSLEEP.SYNCS 0x989680 ;  /* 0x009896800000895d */ /* 0x004fea0003900000 */
[----:B------:R-:W2:Y:S02]  /*95d0*/  @!P0 SYNCS.PHASECHK.TRANS64 P0, [R0+URZ], R2 ;  /* 0x00000002000085a7 */ /* 0x000ea400080010ff */
[----:B--2---:R-:W-:Y:S05]  /*95e0*/  @!P0 BRA `(.L_x_163) ;  /* 0xfffffffc00f08947 */ /* 0x004fea000383ffff */
[----:B------:R-:W-:Y:S05]  /*95f0*/  BRA `(.L_x_164) ;  /* 0xffffff9400207947 */ /* 0x000fea000383ffff */
.L_x_45:
[----:B------:R-:W-:-:S07]  /*9600*/  MOV R0, UR5 ;  /* 0x0000000500007c02 */ /* 0x000fce0008000f00 */
.L_x_165:
[----:B-1----:R1:W2:Y:S02]  /*9610*/  SYNCS.PHASECHK.TRANS64.TRYWAIT P0, [R0+URZ], R3 ;  /* 0x00000003000075a7 */ /* 0x0022a400080011ff */
[----:B--2---:R-:W-:Y:S05]  /*9620*/  @!P0 NANOSLEEP.SYNCS 0x989680 ;  /* 0x009896800000895d */ /* 0x004fea0003900000 */
[----:B------:R-:W2:Y:S02]  /*9630*/  @!P0 SYNCS.PHASECHK.TRANS64 P0, [R0+URZ], R3 ;  /* 0x00000003000085a7 */ /* 0x000ea400080010ff */
[----:B--2---:R-:W-:Y:S05]  /*9640*/  @!P0 BRA `(.L_x_165) ;  /* 0xfffffffc00f08947 */ /* 0x004fea000383ffff */
[----:B------:R-:W-:Y:S05]  /*9650*/  BRA `(.L_x_166) ;  /* 0xffffff94002c7947 */ /* 0x000fea000383ffff */
.L_x_46:
[----:B------:R-:W-:-:S07]  /*9660*/  MOV R0, UR5 ;  /* 0x0000000500007c02 */ /* 0x000fce0008000f00 */
.L_x_167:
[----:B-1----:R1:W2:Y:S02]  /*9670*/  SYNCS.PHASECHK.TRANS64.TRYWAIT P0, [R0+URZ], R3 ;  /* 0x00000003000075a7 */ /* 0x0022a400080011ff */
[----:B--2---:R-:W-:Y:S05]  /*9680*/  @!P0 NANOSLEEP.SYNCS 0x989680 ;  /* 0x009896800000895d */ /* 0x004fea0003900000 */
[----:B------:R-:W2:Y:S02]  /*9690*/  @!P0 SYNCS.PHASECHK.TRANS64 P0, [R0+URZ], R3 ;  /* 0x00000003000085a7 */ /* 0x000ea400080010ff */
[----:B--2---:R-:W-:Y:S05]  /*96a0*/  @!P0 BRA `(.L_x_167) ;  /* 0xfffffffc00f08947 */ /* 0x004fea000383ffff */
[----:B------:R-:W-:Y:S05]  /*96b0*/  BRA `(.L_x_168) ;  /* 0xffffff9400387947 */ /* 0x000fea000383ffff */
.L_x_47:
[----:B------:R-:W-:-:S07]  /*96c0*/  MOV R0, UR5 ;  /* 0x0000000500007c02 */ /* 0x000fce0008000f00 */
.L_x_169:
[----:B-1----:R1:W2:Y:S02]  /*96d0*/  SYNCS.PHASECHK.TRANS64.TRYWAIT P0, [R0+URZ], R3 ;  /* 0x00000003000075a7 */ /* 0x0022a400080011ff */
[----:B--2---:R-:W-:Y:S05]  /*96e0*/  @!P0 NANOSLEEP.SYNCS 0x989680 ;  /* 0x009896800000895d */ /* 0x004fea0003900000 */
[----:B------:R-:W2:Y:S02]  /*96f0*/  @!P0 SYNCS.PHASECHK.TRANS64 P0, [R0+URZ], R3 ;  /* 0x00000003000085a7 */ /* 0x000ea400080010ff */
[----:B--2---:R-:W-:Y:S05]  /*9700*/  @!P0 BRA `(.L_x_169) ;  /* 0xfffffffc00f08947 */ /* 0x004fea000383ffff */
[----:B------:R-:W-:Y:S05]  /*9710*/  BRA `(.L_x_170) ;  /* 0xffffff9400447947 */ /* 0x000fea000383ffff */
.L_x_48:
[----:B------:R-:W-:-:S07]  /*9720*/  MOV R0, UR5 ;  /* 0x0000000500007c02 */ /* 0x000fce0008000f00 */
.L_x_171:
[----:B-1----:R1:W2:Y:S02]  /*9730*/  SYNCS.PHASECHK.TRANS64.TRYWAIT P0, [R0+URZ], R3 ;  /* 0x00000003000075a7 */ /* 0x0022a400080011ff */
[----:B--2---:R-:W-:Y:S05]  /*9740*/  @!P0 NANOSLEEP.SYNCS 0x989680 ;  /* 0x009896800000895d */ /* 0x004fea0003900000 */
[----:B------:R-:W2:Y:S02]  /*9750*/  @!P0 SYNCS.PHASECHK.TRANS64 P0, [R0+URZ], R3 ;  /* 0x00000003000085a7 */ /* 0x000ea400080010ff */
[----:B--2---:R-:W-:Y:S05]  /*9760*/  @!P0 BRA `(.L_x_171) ;  /* 0xfffffffc00f08947 */ /* 0x004fea000383ffff */
[----:B------:R-:W-:Y:S05]  /*9770*/  BRA `(.L_x_172) ;  /* 0xffffff9400507947 */ /* 0x000fea000383ffff */
.L_x_49:
[----:B------:R-:W-:-:S07]  /*9780*/  MOV R0, UR5 ;  /* 0x0000000500007c02 */ /* 0x000fce0008000f00 */
.L_x_173:
[----:B-1----:R1:W2:Y:S02]  /*9790*/  SYNCS.PHASECHK.TRANS64.TRYWAIT P0, [R0+URZ], R3 ;  /* 0x00000003000075a7 */ /* 0x0022a400080011ff */
[----:B--2---:R-:W-:Y:S05]  /*97a0*/  @!P0 NANOSLEEP.SYNCS 0x989680 ;  /* 0x009896800000895d */ /* 0x004fea0003900000 */
[----:B------:R-:W2:Y:S02]  /*97b0*/  @!P0 SYNCS.PHASECHK.TRANS64 P0, [R0+URZ], R3 ;  /* 0x00000003000085a7 */ /* 0x000ea400080010ff */
[----:B--2---:R-:W-:Y:S05]  /*97c0*/  @!P0 BRA `(.L_x_173) ;  /* 0xfffffffc00f08947 */ /* 0x004fea000383ffff */
[----:B------:R-:W-:Y:S05]  /*97d0*/  BRA `(.L_x_174) ;  /* 0xffffff94005c7947 */ /* 0x000fea000383ffff */
.L_x_50:
[----:B------:R-:W-:-:S07]  /*97e0*/  MOV R0, UR5 ;  /* 0x0000000500007c02 */ /* 0x000fce0008000f00 */
.L_x_175:
[----:B-1----:R1:W2:Y:S02]  /*97f0*/  SYNCS.PHASECHK.TRANS64.TRYWAIT P0, [R0+URZ], R3 ;  /* 0x00000003000075a7 */ /* 0x0022a400080011ff */
[----:B--2---:R-:W-:Y:S05]  /*9800*/  @!P0 NANOSLEEP.SYNCS 0x989680 ;  /* 0x009896800000895d */ /* 0x004fea0003900000 */
[----:B------:R-:W2:Y:S02]  /*9810*/  @!P0 SYNCS.PHASECHK.TRANS64 P0, [R0+URZ], R3 ;  /* 0x00000003000085a7 */ /* 0x000ea400080010ff */
[----:B--2---:R-:W-:Y:S05]  /*9820*/  @!P0 BRA `(.L_x_175) ;  /* 0xfffffffc00f08947 */ /* 0x004fea000383ffff */
[----:B------:R-:W-:Y:S05]  /*9830*/  BRA `(.L_x_176) ;  /* 0xffffff9400687947 */ /* 0x000fea000383ffff */
.L_x_51:
[----:B------:R-:W-:-:S07]  /*9840*/  MOV R0, UR5 ;  /* 0x0000000500007c02 */ /* 0x000fce0008000f00 */
.L_x_177:
[----:B-1----:R1:W2:Y:S02]  /*9850*/  SYNCS.PHASECHK.TRANS64.TRYWAIT P0, [R0+URZ], R3 ;  /* 0x00000003000075a7 */ /* 0x0022a400080011ff */
[----:B--2---:R-:W-:Y:S05]  /*9860*/  @!P0 NANOSLEEP.SYNCS 0x989680 ;  /* 0x009896800000895d */ /* 0x004fea0003900000 */
[----:B------:R-:W2:Y:S02]  /*9870*/  @!P0 SYNCS.PHASECHK.TRANS64 P0, [R0+URZ], R3 ;  /* 0x00000003000085a7 */ /* 0x000ea400080010ff */
[----:B--2---:R-:W-:Y:S05]  /*9880*/  @!P0 BRA `(.L_x_177) ;  /* 0xfffffffc00f08947 */ /* 0x004fea000383ffff */
[----:B------:R-:W-:Y:S05]  /*9890*/  BRA `(.L_x_178) ;  /* 0xffffff9400747947 */ /* 0x000fea000383ffff */
.L_x_52:
[----:B------:R-:W-:-:S07]  /*98a0*/  MOV R0, UR5 ;  /* 0x0000000500007c02 */ /* 0x000fce0008000f00 */
.L_x_179:
[----:B-1----:R1:W2:Y:S02]  /*98b0*/  SYNCS.PHASECHK.TRANS64.TRYWAIT P0, [R0+URZ], R3 ;  /* 0x00000003000075a7 */ /* 0x0022a400080011ff */
[----:B--2---:R-:W-:Y:S05]  /*98c0*/  @!P0 NANOSLEEP.SYNCS 0x989680 ;  /* 0x009896800000895d */ /* 0x004fea0003900000 */
[----:B------:R-:W2:Y:S02]  /*98d0*/  @!P0 SYNCS.PHASECHK.TRANS64 P0, [R0+URZ], R3 ;  /* 0x00000003000085a7 */ /* 0x000ea400080010ff */
[----:B--2---:R-:W-:Y:S05]  /*98e0*/  @!P0 BRA `(.L_x_179) ;  /* 0xfffffffc00f08947 */ /* 0x004fea000383ffff */
[----:B------:R-:W-:Y:S05]  /*98f0*/  BRA `(.L_x_180) ;  /* 0xffffff9400807947 */ /* 0x000fea000383ffff */
.L_x_53:
[----:B------:R-:W-:-:S07]  /*9900*/  MOV R0, UR5 ;  /* 0x0000000500007c02 */ /* 0x000fce0008000f00 */
.L_x_181:
[----:B-1----:R1:W2:Y:S02]  /*9910*/  SYNCS.PHASECHK.TRANS64.TRYWAIT P0, [R0+URZ], R3 ;  /* 0x00000003000075a7 */ /* 0x0022a400080011ff */
[----:B--2---:R-:W-:Y:S05]  /*9920*/  @!P0 NANOSLEEP.SYNCS 0x989680 ;  /* 0x009896800000895d */ /* 0x004fea0003900000 */
[----:B------:R-:W2:Y:S02]  /*9930*/  @!P0 SYNCS.PHASECHK.TRANS64 P0, [R0+URZ], R3 ;  /* 0x00000003000085a7 */ /* 0x000ea400080010ff */
[----:B--2---:R-:W-:Y:S05]  /*9940*/  @!P0 BRA `(.L_x_181) ;  /* 0xfffffffc00f08947 */ /* 0x004fea000383ffff */
[----:B------:R-:W-:Y:S05]  /*9950*/  BRA `(.L_x_182) ;  /* 0xffffff94008c7947 */ /* 0x000fea000383ffff */
.L_x_54:
[----:B------:R-:W-:-:S07]  /*9960*/  MOV R0, UR5 ;  /* 0x0000000500007c02 */ /* 0x000fce0008000f00 */
.L_x_183:
[----:B-1----:R1:W2:Y:S02]  /*9970*/  SYNCS.PHASECHK.TRANS64.TRYWAIT P0, [R0+URZ], R3 ;  /* 0x00000003000075a7 */ /* 0x0022a400080011ff */
[----:B--2---:R-:W-:Y:S05]  /*9980*/  @!P0 NANOSLEEP.SYNCS 0x989680 ;  /* 0x009896800000895d */ /* 0x004fea0003900000 */
[----:B------:R-:W2:Y:S02]  /*9990*/  @!P0 SYNCS.PHASECHK.TRANS64 P0, [R0+URZ], R3 ;  /* 0x00000003000085a7 */ /* 0x000ea400080010ff */
[----:B--2---:R-:W-:Y:S05]  /*99a0*/  @!P0 BRA `(.L_x_183) ;  /* 0xfffffffc00f08947 */ /* 0x004fea000383ffff */
[----:B------:R-:W-:Y:S05]  /*99b0*/  BRA `(.L_x_184) ;  /* 0xffffff9400987947 */ /* 0x000fea000383ffff */
.L_x_55:
[----:B------:R-:W-:-:S07]  /*99c0*/  MOV R0, UR5 ;  /* 0x0000000500007c02 */ /* 0x000fce0008000f00 */
.L_x_185:
[----:B-1----:R1:W2:Y:S02]  /*99d0*/  SYNCS.PHASECHK.TRANS64.TRYWAIT P0, [R0+URZ], R3 ;  /* 0x00000003000075a7 */ /* 0x0022a400080011ff */
[----:B--2---:R-:W-:Y:S05]  /*99e0*/  @!P0 NANOSLEEP.SYNCS 0x989680 ;  /* 0x009896800000895d */ /* 0x004fea0003900000 */
[----:B------:R-:W2:Y:S02]  /*99f0*/  @!P0 SYNCS.PHASECHK.TRANS64 P0, [R0+URZ], R3 ;  /* 0x00000003000085a7 */ /* 0x000ea400080010ff */
[----:B--2---:R-:W-:Y:S05]  /*9a00*/  @!P0 BRA `(.L_x_185) ;  /* 0xfffffffc00f08947 */ /* 0x004fea000383ffff */
[----:B------:R-:W-:Y:S05]  /*9a10*/  BRA `(.L_x_186) ;  /* 0xffffff9400a47947 */ /* 0x000fea000383ffff */
.L_x_58:
[----:B-1----:R1:W2:Y:S02]  /*9a20*/  SYNCS.PHASECHK.TRANS64.TRYWAIT P0, [R2+URZ+0x180], R4 ;  /* 0x00018004020075a7 */ /* 0x0022a400080011ff */
[----:B--2---:R-:W-:Y:S05]  /*9a30*/  @!P0 NANOSLEEP.SYNCS 0x989680 ;  /* 0x009896800000895d */ /* 0x004fea0003900000 */
[----:B------:R-:W2:Y:S02]  /*9a40*/  @!P0 SYNCS.PHASECHK.TRANS64 P0, [R2+URZ+0x180], R4 ;  /* 0x00018004020085a7 */ /* 0x000ea400080010ff */
[----:B--2---:R-:W-:Y:S05]  /*9a50*/  @!P0 BRA `(.L_x_58) ;  /* 0xfffffffc00f08947 */ /* 0x004fea000383ffff */
[----:B------:R-:W-:Y:S05]  /*9a60*/  BRA `(.L_x_187) ;  /* 0xffffff9800007947 */ /* 0x000fea000383ffff */
.L_x_59:
[----:B------:R-:W-:-:S07]  /*9a70*/  MOV R2, UR4 ;  /* 0x0000000400027c02 */ /* 0x000fce0008000f00 */
.L_x_188:
[----:B-1----:R1:W2:Y:S02]  /*9a80*/  SYNCS.PHASECHK.TRANS64.TRYWAIT P0, [R2+URZ+0x130], R5 ;  /* 0x00013005020075a7 */ /* 0x0022a400080011ff */
[----:B--2---:R-:W-:Y:S05]  /*9a90*/  @!P0 NANOSLEEP.SYNCS 0x989680 ;  /* 0x009896800000895d */ /* 0x004fea0003900000 */
[----:B------:R-:W2:Y:S02]  /*9aa0*/  @!P0 SYNCS.PHASECHK.TRANS64 P0, [R2+URZ+0x130], R5 ;  /* 0x00013005020085a7 */ /* 0x000ea400080010ff */
[----:B--2---:R-:W-:Y:S05]  /*9ab0*/  @!P0 BRA `(.L_x_188) ;  /* 0xfffffffc00f08947 */ /* 0x004fea000383ffff */
[----:B------:R-:W-:Y:S05]  /*9ac0*/  BRA `(.L_x_189) ;  /* 0xffffff9800107947 */ /* 0x000fea000383ffff */
.L_x_60:
[----:B-1----:R1:W2:Y:S02]  /*9ad0*/  SYNCS.PHASECHK.TRANS64.TRYWAIT P1, [R2+URZ+0x120], R4 ;  /* 0x00012004020075a7 */ /* 0x0022a400080211ff */
[----:B--2---:R-:W-:Y:S05]  /*9ae0*/  @!P1 NANOSLEEP.SYNCS 0x989680 ;  /* 0x009896800000995d */ /* 0x004fea0003900000 */
[----:B------:R-:W2:Y:S02]  /*9af0*/  @!P1 SYNCS.PHASECHK.TRANS64 P1, [R2+URZ+0x120], R4 ;  /* 0x00012004020095a7 */ /* 0x000ea400080210ff */
[----:B--2---:R-:W-:Y:S05]  /*9b00*/  @!P1 BRA `(.L_x_60) ;  /* 0xfffffffc00f09947 */ /* 0x004fea000383ffff */
[----:B------:R-:W-:Y:S05]  /*9b10*/  BRA `(.L_x_190) ;  /* 0xffffff9800407947 */ /* 0x000fea000383ffff */
.L_x_63:
[----:B------:R-:W-:-:S07]  /*9b20*/  MOV R0, UR4 ;  /* 0x0000000400007c02 */ /* 0x000fce0008000f00 */
.L_x_191:
[----:B-1----:R1:W2:Y:S02]  /*9b30*/  SYNCS.PHASECHK.TRANS64.TRYWAIT P0, [R0+URZ+0x130], R2 ;  /* 0x00013002000075a7 */ /* 0x0022a400080011ff */
[----:B--2---:R-:W-:Y:S05]  /*9b40*/  @!P0 NANOSLEEP.SYNCS 0x989680 ;  /* 0x009896800000895d */ /* 0x004fea0003900000 */
[----:B------:R-:W2:Y:S02]  /*9b50*/  @!P0 SYNCS.PHASECHK.TRANS64 P0, [R0+URZ+0x130], R2 ;  /* 0x00013002000085a7 */ /* 0x000ea400080010ff */
[----:B--2---:R-:W-:Y:S05]  /*9b60*/  @!P0 BRA `(.L_x_191) ;  /* 0xfffffffc00f08947 */ /* 0x004fea000383ffff */
[----:B------:R-:W-:Y:S05]  /*9b70*/  BRA `(.L_x_62) ;  /* 0xffffff9800947947 */ /* 0x000fea000383ffff */
.L_x_72:
[----:B-1----:R-:W-:-:S04]  /*9b80*/  MOV R5, UR5 ;  /* 0x0000000500057c02 */ /* 0x002fc80008000f00 */
[----:B------:R1:W2:Y:S03]  /*9b90*/  SYNCS.PHASECHK.TRANS64.TRYWAIT P0, [R5+URZ+0x8], R6 ;  /* 0x00000806050075a7 */ /* 0x0002a600080011ff */
[----:B--2---:R-:W-:Y:S05]  /*9ba0*/  @!P0 NANOSLEEP.SYNCS 0x989680 ;  /* 0x009896800000895d */ /* 0x004fea0003900000 */
[----:B------:R-:W2:Y:S02]  /*9bb0*/  @!P0 SYNCS.PHASECHK.TRANS64 P0, [R5+URZ+0x8], R6 ;  /* 0x00000806050085a7 */ /* 0x000ea400080010ff */
[----:B--2---:R-:W-:Y:S05]  /*9bc0*/  @!P0 BRA `(.L_x_72) ;  /* 0xfffffffc00ec8947 */ /* 0x004fea000383ffff */
[----:B------:R-:W-:Y:S05]  /*9bd0*/  BRA `(.L_x_71) ;  /* 0xffffff9c00487947 */ /* 0x000fea000383ffff */
.L_x_74:
[----:B------:R-:W-:Y:S01]  /*9be0*/  BSSY B0, `(.L_x_192) ;  /* 0x0000006000007945 */ /* 0x000fe20003800000 */
[----:B------:R-:W-:-:S07]  /*9bf0*/  MOV R15, 0xffffffff ;  /* 0xffffffff000f7802 */ /* 0x000fce0000000f00 */
[----:B-1---5:R-:W-:Y:S05]  /*9c00*/  WARPSYNC.COLLECTIVE R15, `(.L_x_193) ;  /* 0x000000000f0c7348 */ /* 0x022fea0003c00000 */
[----:B------:R-:W-:Y:S02]  /*9c10*/  ELECT P6, UR79, PT ;  /* 0x00000000004f782f */ /* 0x000fe400038c0000 */
[----:B------:R-:W-:Y:S01]  /*9c20*/  MOV R14, UR79 ;  /* 0x0000004f000e7c02 */ /* 0x000fe20008000f00 */
[----:B-1---5:R-:W-:Y:S10]  /*9c30*/  ENDCOLLECTIVE ;  /* 0x000000000000791b */ /* 0x022ff40003800000 */
.L_x_193:
[----:B------:R-:W-:Y:S05]  /*9c40*/  BSYNC B0 ;  /* 0x0000000000007941 */ /* 0x000fea0003800000 */
.L_x_192:
[----:B------:R-:W-:Y:S05]  /*9c50*/  BRA `(.L_x_194) ;  /* 0xffffff9c00787947 */ /* 0x000fea000383ffff */
.L_x_76:
[----:B-1----:R-:W-:-:S04]  /*9c60*/  MOV R0, UR5 ;  /* 0x0000000500007c02 */ /* 0x002fc80008000f00 */
[----:B------:R1:W2:Y:S03]  /*9c70*/  SYNCS.PHASECHK.TRANS64.TRYWAIT P0, [R0+URZ+0x8], R4 ;  /* 0x00000804000075a7 */ /* 0x0002a600080011ff */
[----:B--2---:R-:W-:Y:S05]  /*9c80*/  @!P0 NANOSLEEP.SYNCS 0x989680 ;  /* 0x009896800000895d */ /* 0x004fea0003900000 */
[----:B------:R-:W2:Y:S02]  /*9c90*/  @!P0 SYNCS.PHASECHK.TRANS64 P0, [R0+URZ+0x8], R4 ;  /* 0x00000804000085a7 */ /* 0x000ea400080010ff */
[----:B--2---:R-:W-:Y:S05]  /*9ca0*/  @!P0 BRA `(.L_x_76) ;  /* 0xfffffffc00ec8947 */ /* 0x004fea000383ffff */
[----:B------:R-:W-:Y:S05]  /*9cb0*/  BRA `(.L_x_75) ;  /* 0xffffff9c007c7947 */ /* 0x000fea000383ffff */
.L_x_77:
[----:B-1----:R1:W2:Y:S02]  /*9cc0*/  SYNCS.PHASECHK.TRANS64.TRYWAIT P0, [R0+URZ+0x120], R4 ;  /* 0x00012004000075a7 */ /* 0x0022a400080011ff */
[----:B--2---:R-:W-:Y:S05]  /*9cd0*/  @!P0 NANOSLEEP.SYNCS 0x989680 ;  /* 0x009896800000895d */ /* 0x004fea0003900000 */
[----:B------:R-:W2:Y:S02]  /*9ce0*/  @!P0 SYNCS.PHASECHK.TRANS64 P0, [R0+URZ+0x120], R4 ;  /* 0x00012004000085a7 */ /* 0x000ea400080010ff */
[----:B--2---:R-:W-:Y:S05]  /*9cf0*/  @!P0 BRA `(.L_x_77) ;  /* 0xfffffffc00f08947 */ /* 0x004fea000383ffff */
[----:B------:R-:W-:Y:S05]  /*9d00*/  BRA `(.L_x_195) ;  /* 0xffffffa000687947 */ /* 0x000fea000383ffff */
.L_x_79:
[----:B------:R-:W-:-:S07]  /*9d10*/  MOV R0, UR31 ;  /* 0x0000001f00007c02 */ /* 0x000fce0008000f00 */
.L_x_196:
[----:B-1----:R1:W2:Y:S02]  /*9d20*/  SYNCS.PHASECHK.TRANS64.TRYWAIT P0, [R0+URZ+0x160], R4 ;  /* 0x00016004000075a7 */ /* 0x0022a400080011ff */
[----:B--2---:R-:W-:Y:S05]  /*9d30*/  @!P0 NANOSLEEP.SYNCS 0x989680 ;  /* 0x009896800000895d */ /* 0x004fea0003900000 */
[----:B------:R-:W2:Y:S02]  /*9d40*/  @!P0 SYNCS.PHASECHK.TRANS64 P0, [R0+URZ+0x160], R4 ;  /* 0x00016004000085a7 */ /* 0x000ea400080010ff */
[----:B--2---:R-:W-:Y:S05]  /*9d50*/  @!P0 BRA `(.L_x_196) ;  /* 0xfffffffc00f08947 */ /* 0x004fea000383ffff */
[----:B------:R-:W-:Y:S05]  /*9d60*/  BRA `(.L_x_197) ;  /* 0xffffffa000b47947 */ /* 0x000fea000383ffff */
.L_x_82:
[----:B------:R-:W-:Y:S07]  /*9d70*/  MOV R0, UR5 ;  /* 0x0000000500007c02 */ /* 0x000fee0008000f00 */
.L_x_198:
[----:B-1----:R1:W2:Y:S02]  /*9d80*/  SYNCS.PHASECHK.TRANS64.TRYWAIT P0, [R0+URZ], R4 ;  /* 0x00000004000075a7 */ /* 0x0022a400080011ff */
[----:B--2---:R-:W-:Y:S05]  /*9d90*/  @!P0 NANOSLEEP.SYNCS 0x989680 ;  /* 0x009896800000895d */ /* 0x004fea0003900000 */
[----:B------:R-:W2:Y:S02]  /*9da0*/  @!P0 SYNCS.PHASECHK.TRANS64 P0, [R0+URZ], R4 ;  /* 0x00000004000085a7 */ /* 0x000ea400080010ff */
[----:B--2---:R-:W-:Y:S05]  /*9db0*/  @!P0 BRA `(.L_x_198) ;  /* 0xfffffffc00f08947 */ /* 0x004fea000383ffff */
[----:B------:R-:W-:Y:S05]  /*9dc0*/  BRA `(.L_x_81) ;  /* 0xffffffa000c87947 */ /* 0x000fea000383ffff */
.L_x_86:
[----:B-1----:R-:W-:-:S07]  /*9dd0*/  MOV R0, UR4 ;  /* 0x0000000400007c02 */ /* 0x002fce0008000f00 */
.L_x_199:
[----:B-1----:R1:W2:Y:S02]  /*9de0*/  SYNCS.PHASECHK.TRANS64.TRYWAIT P0, [R0+URZ], R2 ;  /* 0x00000002000075a7 */ /* 0x0022a400080011ff */
[----:B--2---:R-:W-:Y:S05]  /*9df0*/  @!P0 NANOSLEEP.SYNCS 0x989680 ;  /* 0x009896800000895d */ /* 0x004fea0003900000 */
[----:B------:R-:W2:Y:S02]  /*9e00*/  @!P0 SYNCS.PHASECHK.TRANS64 P0, [R0+URZ], R2 ;  /* 0x00000002000085a7 */ /* 0x000ea400080010ff */
[----:B--2---:R-:W-:Y:S05]  /*9e10*/  @!P0 BRA `(.L_x_199) ;  /* 0xfffffffc00f08947 */ /* 0x004fea000383ffff */
[----:B------:R-:W-:Y:S05]  /*9e20*/  BRA `(.L_x_200) ;  /* 0xffffffa400bc7947 */ /* 0x000fea000383ffff */
.L_x_87:
[----:B------:R-:W-:-:S07]  /*9e30*/  MOV R0, UR5 ;  /* 0x0000000500007c02 */ /* 0x000fce0008000f00 */
.L_x_201:
[----:B-1----:R1:W2:Y:S02]  /*9e40*/  SYNCS.PHASECHK.TRANS64.TRYWAIT P0, [R0+URZ], R3 ;  /* 0x00000003000075a7 */ /* 0x0022a400080011ff */
[----:B--2---:R-:W-:Y:S05]  /*9e50*/  @!P0 NANOSLEEP.SYNCS 0x989680 ;  /* 0x009896800000895d */ /* 0x004fea0003900000 */
[----:B------:R-:W2:Y:S02]  /*9e60*/  @!P0 SYNCS.PHASECHK.TRANS64 P0, [R0+URZ], R3 ;  /* 0x00000003000085a7 */ /* 0x000ea400080010ff */
[----:B--2---:R-:W-:Y:S05]  /*9e70*/  @!P0 BRA `(.L_x_201) ;  /* 0xfffffffc00f08947 */ /* 0x004fea000383ffff */
[----:B------:R-:W-:Y:S05]  /*9e80*/  BRA `(.L_x_202) ;  /* 0xffffffa400c87947 */ /* 0x000fea000383ffff */
.L_x_88:
[----:B------:R-:W-:-:S07]  /*9e90*/  MOV R0, UR5 ;  /* 0x0000000500007c02 */ /* 0x000fce0008000f00 */
.L_x_203:
[----:B-1----:R1:W2:Y:S02]  /*9ea0*/  SYNCS.PHASECHK.TRANS64.TRYWAIT P0, [R0+URZ], R3 ;  /* 0x00000003000075a7 */ /* 0x0022a400080011ff */
[----:B--2---:R-:W-:Y:S05]  /*9eb0*/  @!P0 NANOSLEEP.SYNCS 0x989680 ;  /* 0x009896800000895d */ /* 0x004fea0003900000 */
[----:B------:R-:W2:Y:S02]  /*9ec0*/  @!P0 SYNCS.PHASECHK.TRANS64 P0, [R0+URZ], R3 ;  /* 0x00000003000085a7 */ /* 0x000ea400080010ff */
[----:B--2---:R-:W-:Y:S05]  /*9ed0*/  @!P0 BRA `(.L_x_203) ;  /* 0xfffffffc00f08947 */ /* 0x004fea000383ffff */
[----:B------:R-:W-:Y:S05]  /*9ee0*/  BRA `(.L_x_204) ;  /* 0xffffffa400d47947 */ /* 0x000fea000383ffff */
.L_x_91:
[----:B------:R-:W-:-:S07]  /*9ef0*/  MOV R0, UR26 ;  /* 0x0000001a00007c02 */ /* 0x000fce0008000f00 */
.L_x_205:
[----:B-1----:R1:W2:Y:S02]  /*9f00*/  SYNCS.PHASECHK.TRANS64.TRYWAIT P1, [R0+URZ+0x1a0], R2 ;  /* 0x0001a002000075a7 */ /* 0x0022a400080211ff */
[----:B--2---:R-:W-:Y:S05]  /*9f10*/  @!P1 NANOSLEEP.SYNCS 0x989680 ;  /* 0x009896800000995d */ /* 0x004fea0003900000 */
[----:B------:R-:W2:Y:S02]  /*9f20*/  @!P1 SYNCS.PHASECHK.TRANS64 P1, [R0+URZ+0x1a0], R2 ;  /* 0x0001a002000095a7 */ /* 0x000ea400080210ff */
[----:B--2---:R-:W-:Y:S05]  /*9f30*/  @!P1 BRA `(.L_x_205) ;  /* 0xfffffffc00f09947 */ /* 0x004fea000383ffff */
[----:B------:R-:W-:Y:S05]  /*9f40*/  BRA `(.L_x_206) ;  /* 0xffffffa800207947 */ /* 0x000fea000383ffff */
.L_x_96:
[----:B--2---:R2:W3:Y:S02]  /*9f50*/  SYNCS.PHASECHK.TRANS64.TRYWAIT P0, [R12+URZ+0x120], R0 ;  /* 0x000120000c0075a7 */ /* 0x0044e400080011ff */
[----:B---3--:R-:W-:Y:S05]  /*9f60*/  @!P0 NANOSLEEP.SYNCS 0x989680 ;  /* 0x009896800000895d */ /* 0x008fea0003900000 */
[----:B------:R-:W3:Y:S02]  /*9f70*/  @!P0 SYNCS.PHASECHK.TRANS64 P0, [R12+URZ+0x120], R0 ;  /* 0x000120000c0085a7 */ /* 0x000ee400080010ff */
[----:B---3--:R-:W-:Y:S05]  /*9f80*/  @!P0 BRA `(.L_x_96) ;  /* 0xfffffffc00f08947 */ /* 0x008fea000383ffff */
[----:B------:R-:W-:Y:S05]  /*9f90*/  BRA `(.L_x_207) ;  /* 0xffffffac00487947 */ /* 0x000fea000383ffff */
.L_x_99:
[----:B-1----:R-:W-:Y:S07]  /*9fa0*/  MOV R0, UR21 ;  /* 0x0000001500007c02 */ /* 0x002fee0008000f00 */
.L_x_208:
[----:B-1----:R1:W2:Y:S02]  /*9fb0*/  SYNCS.PHASECHK.TRANS64.TRYWAIT P2, [R0+URZ+0x118], R6 ;  /* 0x00011806000075a7 */ /* 0x0022a400080411ff */
[----:B--2---:R-:W-:Y:S05]  /*9fc0*/  @!P2 NANOSLEEP.SYNCS 0x989680 ;  /* 0x009896800000a95d */ /* 0x004fea0003900000 */
[----:B------:R-:W2:Y:S02]  /*9fd0*/  @!P2 SYNCS.PHASECHK.TRANS64 P2, [R0+URZ+0x118], R6 ;  /* 0x000118060000a5a7 */ /* 0x000ea400080410ff */
[----:B--2---:R-:W-:Y:S05]  /*9fe0*/  @!P2 BRA `(.L_x_208) ;  /* 0xfffffffc00f0a947 */ /* 0x004fea000383ffff */
[----:B------:R-:W-:Y:S05]  /*9ff0*/  BRA `(.L_x_98) ;  /* 0xffffffb000b07947 */ /* 0x000fea000383ffff */
.L_x_102:
[----:B------:R-:W-:Y:S07]  /*a000*/  MOV R0, UR21 ;  /* 0x0000001500007c02 */ /* 0x000fee0008000f00 */
.L_x_209:
[----:B-1----:R1:W2:Y:S02]  /*a010*/  SYNCS.PHASECHK.TRANS64.TRYWAIT P0, [R0+URZ+0xf0], R9 ;  /* 0x0000f009000075a7 */ /* 0x0022a400080011ff */
[----:B--2---:R-:W-:Y:S05]  /*a020*/  @!P0 NANOSLEEP.SYNCS 0x989680 ;  /* 0x009896800000895d */ /* 0x004fea0003900000 */
[----:B------:R-:W2:Y:S02]  /*a030*/  @!P0 SYNCS.PHASECHK.TRANS64 P0, [R0+URZ+0xf0], R9 ;  /* 0x0000f009000085a7 */ /* 0x000ea400080010ff */
[----:B--2---:R-:W-:Y:S05]  /*a040*/  @!P0 BRA `(.L_x_209) ;  /* 0xfffffffc00f08947 */ /* 0x004fea000383ffff */
[----:B------:R-:W-:Y:S05]  /*a050*/  BRA `(.L_x_210) ;  /* 0xffffffb4000c7947 */ /* 0x000fea000383ffff */
.L_x_103:
[----:B------:R-:W-:Y:S07]  /*a060*/  MOV R0, UR21 ;  /* 0x0000001500007c02 */ /* 0x000fee0008000f00 */
.L_x_211:
[----:B-1----:R1:W2:Y:S02]  /*a070*/  SYNCS.PHASECHK.TRANS64.TRYWAIT P0, [R0+URZ+0xf8], R9 ;  /* 0x0000f809000075a7 */ /* 0x0022a400080011ff */
[----:B--2---:R-:W-:Y:S05]  /*a080*/  @!P0 NANOSLEEP.SYNCS 0x989680 ;  /* 0x009896800000895d */ /* 0x004fea0003900000 */
[----:B------:R-:W2:Y:S02]  /*a090*/  @!P0 SYNCS.PHASECHK.TRANS64 P0, [R0+URZ+0xf8], R9 ;  /* 0x0000f809000085a7 */ /* 0x000ea400080010ff */
[----:B--2---:R-:W-:Y:S05]  /*a0a0*/  @!P0 BRA `(.L_x_211) ;  /* 0xfffffffc00f08947 */ /* 0x004fea000383ffff */
[----:B------:R-:W-:Y:S05]  /*a0b0*/  BRA `(.L_x_212) ;  /* 0xffffffb400687947 */ /* 0x000fea000383ffff */
.L_x_104:
[----:B------:R-:W-:Y:S07]  /*a0c0*/  MOV R0, UR21 ;  /* 0x0000001500007c02 */ /* 0x000fee0008000f00 */
.L_x_213:
[----:B-1----:R1:W2:Y:S02]  /*a0d0*/  SYNCS.PHASECHK.TRANS64.TRYWAIT P0, [R0+URZ+0x100], R9 ;  /* 0x00010009000075a7 */ /* 0x0022a400080011ff */
[----:B--2---:R-:W-:Y:S05]  /*a0e0*/  @!P0 NANOSLEEP.SYNCS 0x989680 ;  /* 0x009896800000895d */ /* 0x004fea0003900000 */
[----:B------:R-:W2:Y:S02]  /*a0f0*/  @!P0 SYNCS.PHASECHK.TRANS64 P0, [R0+URZ+0x100], R9 ;  /* 0x00010009000085a7 */ /* 0x000ea400080010ff */
[----:B--2---:R-:W-:Y:S05]  /*a100*/  @!P0 BRA `(.L_x_213) ;  /* 0xfffffffc00f08947 */ /* 0x004fea000383ffff */
[----:B------:R-:W-:Y:S05]  /*a110*/  BRA `(.L_x_214) ;  /* 0xffffffb400c47947 */ /* 0x000fea000383ffff */
.L_x_105:
[----:B------:R-:W-:Y:S07]  /*a120*/  MOV R0, UR21 ;  /* 0x0000001500007c02 */ /* 0x000fee0008000f00 */
.L_x_215:
[----:B-1----:R1:W2:Y:S02]  /*a130*/  SYNCS.PHASECHK.TRANS64.TRYWAIT P0, [R0+URZ+0x108], R9 ;  /* 0x00010809000075a7 */ /* 0x0022a400080011ff */
[----:B--2---:R-:W-:Y:S05]  /*a140*/  @!P0 NANOSLEEP.SYNCS 0x989680 ;  /* 0x009896800000895d */ /* 0x004fea0003900000 */
[----:B------:R-:W2:Y:S02]  /*a150*/  @!P0 SYNCS.PHASECHK.TRANS64 P0, [R0+URZ+0x108], R9 ;  /* 0x00010809000085a7 */ /* 0x000ea400080010ff */
[----:B--2---:R-:W-:Y:S05]  /*a160*/  @!P0 BRA `(.L_x_215) ;  /* 0xfffffffc00f08947 */ /* 0x004fea000383ffff */
[----:B------:R-:W-:Y:S05]  /*a170*/  BRA `(.L_x_216) ;  /* 0xffffffb800207947 */ /* 0x000fea000383ffff */
.L_x_107:
[----:B------:R-:W-:-:S07]  /*a180*/  MOV R0, UR21 ;  /* 0x0000001500007c02 */ /* 0x000fce0008000f00 */
.L_x_217:
[----:B-1----:R1:W3:Y:S02]  /*a190*/  SYNCS.PHASECHK.TRANS64.TRYWAIT P0, [R0+URZ+0xf0], R2 ;  /* 0x0000f002000075a7 */ /* 0x0022e400080011ff */
[----:B---3--:R-:W-:Y:S05]  /*a1a0*/  @!P0 NANOSLEEP.SYNCS 0x989680 ;  /* 0x009896800000895d */ /* 0x008fea0003900000 */
[----:B------:R-:W3:Y:S02]  /*a1b0*/  @!P0 SYNCS.PHASECHK.TRANS64 P0, [R0+URZ+0xf0], R2 ;  /* 0x0000f002000085a7 */ /* 0x000ee400080010ff */
[----:B---3--:R-:W-:Y:S05]  /*a1c0*/  @!P0 BRA `(.L_x_217) ;  /* 0xfffffffc00f08947 */ /* 0x008fea000383ffff */
[----:B------:R-:W-:Y:S05]  /*a1d0*/  BRA `(.L_x_218) ;  /* 0xffffffb800ac7947 */ /* 0x000fea000383ffff */
.L_x_108:
[----:B-1----:R-:W-:-:S07]  /*a1e0*/  MOV R0, UR21 ;  /* 0x0000001500007c02 */ /* 0x002fce0008000f00 */
.L_x_219:
[----:B-1----:R1:W3:Y:S02]  /*a1f0*/  SYNCS.PHASECHK.TRANS64.TRYWAIT P0, [R0+URZ+0xf8], R2 ;  /* 0x0000f802000075a7 */ /* 0x0022e400080011ff */
[----:B---3--:R-:W-:Y:S05]  /*a200*/  @!P0 NANOSLEEP.SYNCS 0x989680 ;  /* 0x009896800000895d */ /* 0x008fea0003900000 */
[----:B------:R-:W3:Y:S02]  /*a210*/  @!P0 SYNCS.PHASECHK.TRANS64 P0, [R0+URZ+0xf8], R2 ;  /* 0x0000f802000085a7 */ /* 0x000ee400080010ff */
[----:B---3--:R-:W-:Y:S05]  /*a220*/  @!P0 BRA `(.L_x_219) ;  /* 0xfffffffc00f08947 */ /* 0x008fea000383ffff */
[----:B------:R-:W-:Y:S05]  /*a230*/  BRA `(.L_x_220) ;  /* 0xffffffb8009c7947 */ /* 0x000fea000383ffff */
.L_x_109:
[----:B-1----:R-:W-:-:S07]  /*a240*/  MOV R0, UR21 ;  /* 0x0000001500007c02 */ /* 0x002fce0008000f00 */
.L_x_221:
[----:B-1----:R1:W3:Y:S02]  /*a250*/  SYNCS.PHASECHK.TRANS64.TRYWAIT P0, [R0+URZ+0x100], R2 ;  /* 0x00010002000075a7 */ /* 0x0022e400080011ff */
[----:B---3--:R-:W-:Y:S05]  /*a260*/  @!P0 NANOSLEEP.SYNCS 0x989680 ;  /* 0x009896800000895d */ /* 0x008fea0003900000 */
[----:B------:R-:W3:Y:S02]  /*a270*/  @!P0 SYNCS.PHASECHK.TRANS64 P0, [R0+URZ+0x100], R2 ;  /* 0x00010002000085a7 */ /* 0x000ee400080010ff */
[----:B---3--:R-:W-:Y:S05]  /*a280*/  @!P0 BRA `(.L_x_221) ;  /* 0xfffffffc00f08947 */ /* 0x008fea000383ffff */
[----:B------:R-:W-:Y:S05]  /*a290*/  BRA `(.L_x_222) ;  /* 0xffffffb8008c7947 */ /* 0x000fea000383ffff */
.L_x_111:
[----:B-1----:R1:W2:Y:S02]  /*a2a0*/  SYNCS.PHASECHK.TRANS64.TRYWAIT P0, [R3+URZ+0x120], R0 ;  /* 0x00012000030075a7 */ /* 0x0022a400080011ff */
[----:B--2---:R-:W-:Y:S05]  /*a2b0*/  @!P0 NANOSLEEP.SYNCS 0x989680 ;  /* 0x009896800000895d */ /* 0x004fea0003900000 */
[----:B------:R-:W2:Y:S02]  /*a2c0*/  @!P0 SYNCS.PHASECHK.TRANS64 P0, [R3+URZ+0x120], R0 ;  /* 0x00012000030085a7 */ /* 0x000ea400080010ff */
[----:B--2---:R-:W-:Y:S05]  /*a2d0*/  @!P0 BRA `(.L_x_111) ;  /* 0xfffffffc00f08947 */ /* 0x004fea000383ffff */
[----:B------:R-:W-:Y:S05]  /*a2e0*/  BRA `(.L_x_223) ;  /* 0xffffffbc00587947 */ /* 0x000fea000383ffff */
.L_x_122:
[----:B-1----:R-:W-:Y:S04]  /*a2f0*/  MOV R2, UR43 ;  /* 0x0000002b00027c02 */ /* 0x002fe80008000f00 */
[----:B------:R1:W2:Y:S03]  /*a300*/  SYNCS.PHASECHK.TRANS64.TRYWAIT P1, [R2+URZ+0xd0], R3 ;  /* 0x0000d003020075a7 */ /* 0x0002a600080211ff */
[----:B--2---:R-:W-:Y:S05]  /*a310*/  @!P1 NANOSLEEP.SYNCS 0x989680 ;  /* 0x009896800000995d */ /* 0x004fea0003900000 */
[----:B------:R-:W2:Y:S02]  /*a320*/  @!P1 SYNCS.PHASECHK.TRANS64 P1, [R2+URZ+0xd0], R3 ;  /* 0x0000d003020095a7 */ /* 0x000ea400080210ff */
[----:B--2---:R-:W-:Y:S05]  /*a330*/  @!P1 BRA `(.L_x_122) ;  /* 0xfffffffc00ec9947 */ /* 0x004fea000383ffff */
[----:B------:R-:W-:Y:S05]  /*a340*/  BRA `(.L_x_121) ;  /* 0xffffffc800c47947 */ /* 0x000fea000383ffff */
.L_x_124:
[----:B-1----:R1:W4:Y:S02]  /*a350*/  SYNCS.PHASECHK.TRANS64.TRYWAIT P0, [R53+URZ+0x140], R0 ;  /* 0x00014000350075a7 */ /* 0x00232400080011ff */
[----:B----4-:R-:W-:Y:S05]  /*a360*/  @!P0 NANOSLEEP.SYNCS 0x989680 ;  /* 0x009896800000895d */ /* 0x010fea0003900000 */
[----:B------:R-:W4:Y:S02]  /*a370*/  @!P0 SYNCS.PHASECHK.TRANS64 P0, [R53+URZ+0x140], R0 ;  /* 0x00014000350085a7 */ /* 0x000f2400080010ff */
[----:B----4-:R-:W-:Y:S05]  /*a380*/  @!P0 BRA `(.L_x_124) ;  /* 0xfffffffc00f08947 */ /* 0x010fea000383ffff */
[----:B------:R-:W-:Y:S05]  /*a390*/  BRA `(.L_x_123) ;  /* 0xffffffc800e47947 */ /* 0x000fea000383ffff */
.L_x_133:
[----:B--2---:R2:W3:Y:S02]  /*a3a0*/  SYNCS.PHASECHK.TRANS64.TRYWAIT P0, [R2+URZ+0xd0], R0 ;  /* 0x0000d000020075a7 */ /* 0x0044e400080011ff */
[----:B---3--:R-:W-:Y:S05]  /*a3b0*/  @!P0 NANOSLEEP.SYNCS 0x989680 ;  /* 0x009896800000895d */ /* 0x008fea0003900000 */
[----:B------:R-:W3:Y:S02]  /*a3c0*/  @!P0 SYNCS.PHASECHK.TRANS64 P0, [R2+URZ+0xd0], R0 ;  /* 0x0000d000020085a7 */ /* 0x000ee400080010ff */
[----:B---3--:R-:W-:Y:S05]  /*a3d0*/  @!P0 BRA `(.L_x_133) ;  /* 0xfffffffc00f08947 */ /* 0x008fea000383ffff */
[----:B------:R-:W-:Y:S05]  /*a3e0*/  BRA `(.L_x_132) ;  /* 0xffffffd000f47947 */ /* 0x000fea000383ffff */
.L_x_141:
[----:B--2---:R2:W3:Y:S02]  /*a3f0*/  SYNCS.PHASECHK.TRANS64.TRYWAIT P0, [R2+URZ+0xd0], R4 ;  /* 0x0000d004020075a7 */ /* 0x0044e400080011ff */
[----:B---3--:R-:W-:Y:S05]  /*a400*/  @!P0 NANOSLEEP.SYNCS 0x989680 ;  /* 0x009896800000895d */ /* 0x008fea0003900000 */
[----:B------:R-:W3:Y:S02]  /*a410*/  @!P0 SYNCS.PHASECHK.TRANS64 P0, [R2+URZ+0xd0], R4 ;  /* 0x0000d004020085a7 */ /* 0x000ee400080010ff */
[----:B---3--:R-:W-:Y:S05]  /*a420*/  @!P0 BRA `(.L_x_141) ;  /* 0xfffffffc00f08947 */ /* 0x008fea000383ffff */
[----:B------:R-:W-:Y:S05]  /*a430*/  BRA `(.L_x_140) ;  /* 0xffffffdc00147947 */ /* 0x000fea000383ffff */
.L_x_149:
[----:B--2---:R2:W3:Y:S02]  /*a440*/  SYNCS.PHASECHK.TRANS64.TRYWAIT P0, [R3+URZ+0xd0], R0 ;  /* 0x0000d000030075a7 */ /* 0x0044e400080011ff */
[----:B---3--:R-:W-:Y:S05]  /*a450*/  @!P0 NANOSLEEP.SYNCS 0x989680 ;  /* 0x009896800000895d */ /* 0x008fea0003900000 */
[----:B------:R-:W3:Y:S02]  /*a460*/  @!P0 SYNCS.PHASECHK.TRANS64 P0, [R3+URZ+0xd0], R0 ;  /* 0x0000d000030085a7 */ /* 0x000ee400080010ff */
[----:B---3--:R-:W-:Y:S05]  /*a470*/  @!P0 BRA `(.L_x_149) ;  /* 0xfffffffc00f08947 */ /* 0x008fea000383ffff */
[----:B------:R-:W-:Y:S05]  /*a480*/  BRA `(.L_x_148) ;  /* 0xffffffe400347947 */ /* 0x000fea000383ffff */
        .weak           $__internal_0_$__cuda_sm10x_tcgen05_guardrail_trap_col_being_dealloced_not_returned_by_alloc
        .type           $__internal_0_$__cuda_sm10x_tcgen05_guardrail_trap_col_being_dealloced_not_returned_by_alloc,@function
        .size           $__internal_0_$__cuda_sm10x_tcgen05_guardrail_trap_col_being_dealloced_not_returned_by_alloc,($__internal_1_$__cuda_sm10x_tcgen05_guardrail_trap_phase_invalid_during_alloc - $__internal_0_$__cuda_sm10x_tcgen05_guardrail_trap_col_being_dealloced_not_returned_by_alloc)
$__internal_0_$__cuda_sm10x_tcgen05_guardrail_trap_col_being_dealloced_not_returned_by_alloc:
[----:B------:R-:W-:Y:S05]  /*a490*/  BPT.TRAP 0x1 ;  /* 0x000000040000795c */ /* 0x000fea0000300000 */
[----:B------:R-:W-:-:S04]  /*a4a0*/  HFMA2 R3, -RZ, RZ, 0, 0 ;  /* 0x00000000ff037431 */ /* 0x000fc800000001ff */
[----:B------:R-:W-:Y:S05]  /*a4b0*/  RET.REL.NODEC R2 `(_ZN7cutlass13device_kernelINS_4gemm6kernel13GemmUniversalIN4cute5tupleIJiiiiEEENS1_10collective13CollectiveMmaINS1_35MainloopSm100TmaUmmaWarpSpecializedILi13ELi2ELi4ENS5_IJNS4_1CILi2EEESB_NSA_ILi1EEEEEEEENS5_IJNSA_ILi128EEESF_NSA_ILi64EEEEEENS_6half_tENS5_IJlSC_lEEESI_SJ_NS4_8TiledMMAINS4_8MMA_AtomIJNS4_26SM100_MMA_F16BF16_2x1SM_SSISI_SI_fLi128ELi128ELNS4_4UMMA5MajorE0ELSO_0ELNSN_7ScaleInE0ELSP_0EEEEEENS4_6LayoutINS5_IJSC_SC_SC_EEENS5_IJNSA_ILi0EEESU_SU_EEEEENS5_IJNS4_10UnderscoreESX_SX_EEEEENS4_28SM100_TMA_2SM_LOAD_MULTICASTENS4_14ComposedLayoutINS4_7SwizzleILi3ELi4ELi3EEENS4_18smem_ptr_flag_bitsILi16EEENSS_INS5_IJNSA_ILi8EEESG_EEENS5_IJSG_SC_EEEEEEEvNS4_8identityENS4_18SM100_TMA_2SM_LOADES1A_vS1B_EENS_8epilogue10collective18CollectiveEpilogueINS1E_23Sm100TmaWarpSpecializedILi4ELi2ELi16ELb1ELb0EEEJNS5_IJSG_SF_SG_EEENS5_IJNSS_ISG_SC_EENSS_INS5_IJNSA_ILi16EEESB_EEENS5_IJSC_SG_EEEEEEEESI_SJ_SI_SJ_NS1E_6fusion15FusionCallbacksIS1I_NS1Q_17LinearCombinationISI_fSI_fLNS_15FloatRoundStyleE2EEES1J_S1P_JEEENS4_5SM1004TMEM4LOAD26SM100_TMEM_LOAD_32dp32b16xENS4_13SM90_TMA_LOADENS11_INS12_ILi1ELi4ELi3EEES15_NSS_INS5_IJS16_S1L_EEENS5_IJS1L_SC_EEEEEEENS4_39AutoVectorizingCopyWithAssumedAlignmentILi128EEENS4_14SM90_TMA_STOREES25_S27_S27_EEEvvEEEEvNT_6ParamsE) ;  /* 0xffffff5802d07950 */ /* 0x000fea0003c3ffff */
        .weak           $__internal_1_$__cuda_sm10x_tcgen05_guardrail_trap_phase_invalid_during_alloc
        .type           $__internal_1_$__cuda_sm10x_tcgen05_guardrail_trap_phase_invalid_during_alloc,@function
        .size           $__internal_1_$__cuda_sm10x_tcgen05_guardrail_trap_phase_invalid_during_alloc,($__internal_2_$__cuda_sm10x_tcgen05_guardrail_trap_unallocated_columns_being_dealloced - $__internal_1_$__cuda_sm10x_tcgen05_guardrail_trap_phase_invalid_during_alloc)
$__internal_1_$__cuda_sm10x_tcgen05_guardrail_trap_phase_invalid_during_alloc:
[----:B------:R-:W-:Y:S05]  /*a4c0*/  BPT.TRAP 0x1 ;  /* 0x000000040000795c */ /* 0x000fea0000300000 */
[----:B------:R-:W-:-:S04]  /*a4d0*/  MOV R5, 0x0 ;  /* 0x0000000000057802 */ /* 0x000fc80000000f00 */
[----:B------:R-:W-:Y:S05]  /*a4e0*/  RET.REL.NODEC R4 `(_ZN7cutlass13device_kernelINS_4gemm6kernel13GemmUniversalIN4cute5tupleIJiiiiEEENS1_10collective13CollectiveMmaINS1_35MainloopSm100TmaUmmaWarpSpecializedILi13ELi2ELi4ENS5_IJNS4_1CILi2EEESB_NSA_ILi1EEEEEEEENS5_IJNSA_ILi128EEESF_NSA_ILi64EEEEEENS_6half_tENS5_IJlSC_lEEESI_SJ_NS4_8TiledMMAINS4_8MMA_AtomIJNS4_26SM100_MMA_F16BF16_2x1SM_SSISI_SI_fLi128ELi128ELNS4_4UMMA5MajorE0ELSO_0ELNSN_7ScaleInE0ELSP_0EEEEEENS4_6LayoutINS5_IJSC_SC_SC_EEENS5_IJNSA_ILi0EEESU_SU_EEEEENS5_IJNS4_10UnderscoreESX_SX_EEEEENS4_28SM100_TMA_2SM_LOAD_MULTICASTENS4_14ComposedLayoutINS4_7SwizzleILi3ELi4ELi3EEENS4_18smem_ptr_flag_bitsILi16EEENSS_INS5_IJNSA_ILi8EEESG_EEENS5_IJSG_SC_EEEEEEEvNS4_8identityENS4_18SM100_TMA_2SM_LOADES1A_vS1B_EENS_8epilogue10collective18CollectiveEpilogueINS1E_23Sm100TmaWarpSpecializedILi4ELi2ELi16ELb1ELb0EEEJNS5_IJSG_SF_SG_EEENS5_IJNSS_ISG_SC_EENSS_INS5_IJNSA_ILi16EEESB_EEENS5_IJSC_SG_EEEEEEEESI_SJ_SI_SJ_NS1E_6fusion15FusionCallbacksIS1I_NS1Q_17LinearCombinationISI_fSI_fLNS_15FloatRoundStyleE2EEES1J_S1P_JEEENS4_5SM1004TMEM4LOAD26SM100_TMEM_LOAD_32dp32b16xENS4_13SM90_TMA_LOADENS11_INS12_ILi1ELi4ELi3EEES15_NSS_INS5_IJS16_S1L_EEENS5_IJS1L_SC_EEEEEEENS4_39AutoVectorizingCopyWithAssumedAlignmentILi128EEENS4_14SM90_TMA_STOREES25_S27_S27_EEEvvEEEEvNT_6ParamsE) ;  /* 0xffffff5804c47950 */ /* 0x000fea0003c3ffff */
        .weak           $__internal_2_$__cuda_sm10x_tcgen05_guardrail_trap_unallocated_columns_being_dealloced
        .type           $__internal_2_$__cuda_sm10x_tcgen05_guardrail_trap_unallocated_columns_being_dealloced,@function
        .size           $__internal_2_$__cuda_sm10x_tcgen05_guardrail_trap_unallocated_columns_being_dealloced,(.L_x_225 - $__internal_2_$__cuda_sm10x_tcgen05_guardrail_trap_unallocated_columns_being_dealloced)
$__internal_2_$__cuda_sm10x_tcgen05_guardrail_trap_unallocated_columns_being_dealloced:
[----:B------:R-:W-:Y:S05]  /*a4f0*/  BPT.TRAP 0x1 ;  /* 0x000000040000795c */ /* 0x000fea0000300000 */
[----:B------:R-:W-:-:S04]  /*a500*/  HFMA2 R3, -RZ, RZ, 0, 0 ;  /* 0x00000000ff037431 */ /* 0x000fc800000001ff */
[----:B------:R-:W-:Y:S05]  /*a510*/  RET.REL.NODEC R2 `(_ZN7cutlass13device_kernelINS_4gemm6kernel13GemmUniversalIN4cute5tupleIJiiiiEEENS1_10collective13CollectiveMmaINS1_35MainloopSm100TmaUmmaWarpSpecializedILi13ELi2ELi4ENS5_IJNS4_1CILi2EEESB_NSA_ILi1EEEEEEEENS5_IJNSA_ILi128EEESF_NSA_ILi64EEEEEENS_6half_tENS5_IJlSC_lEEESI_SJ_NS4_8TiledMMAINS4_8MMA_AtomIJNS4_26SM100_MMA_F16BF16_2x1SM_SSISI_SI_fLi128ELi128ELNS4_4UMMA5MajorE0ELSO_0ELNSN_7ScaleInE0ELSP_0EEEEEENS4_6LayoutINS5_IJSC_SC_SC_EEENS5_IJNSA_ILi0EEESU_SU_EEEEENS5_IJNS4_10UnderscoreESX_SX_EEEEENS4_28SM100_TMA_2SM_LOAD_MULTICASTENS4_14ComposedLayoutINS4_7SwizzleILi3ELi4ELi3EEENS4_18smem_ptr_flag_bitsILi16EEENSS_INS5_IJNSA_ILi8EEESG_EEENS5_IJSG_SC_EEEEEEEvNS4_8identityENS4_18SM100_TMA_2SM_LOADES1A_vS1B_EENS_8epilogue10collective18CollectiveEpilogueINS1E_23Sm100TmaWarpSpecializedILi4ELi2ELi16ELb1ELb0EEEJNS5_IJSG_SF_SG_EEENS5_IJNSS_ISG_SC_EENSS_INS5_IJNSA_ILi16EEESB_EEENS5_IJSC_SG_EEEEEEEESI_SJ_SI_SJ_NS1E_6fusion15FusionCallbacksIS1I_NS1Q_17LinearCombinationISI_fSI_fLNS_15FloatRoundStyleE2EEES1J_S1P_JEEENS4_5SM1004TMEM4LOAD26SM100_TMEM_LOAD_32dp32b16xENS4_13SM90_TMA_LOADENS11_INS12_ILi1ELi4ELi3EEES15_NSS_INS5_IJS16_S1L_EEENS5_IJS1L_SC_EEEEEEENS4_39AutoVectorizingCopyWithAssumedAlignmentILi128EEENS4_14SM90_TMA_STOREES25_S27_S27_EEEvvEEEEvNT_6ParamsE) ;  /* 0xffffff5802b87950 */ /* 0x000fea0003c3ffff */
.L_x_224:
[----:B------:R-:W-:-:S00]  /*a520*/  BRA `(.L_x_224) ;  /* 0xfffffffc00fc7947 */ /* 0x000fc0000383ffff */
[----:B------:R-:W-:-:S00]  /*a530*/  NOP ;  /* 0x0000000000007918 */ /* 0x000fc00000000000 */
        /* <DEDUP_REMOVED lines=12> */
.L_x_225:


//--------------------- .nv.global.init           --------------------------
	.section	.nv.global.init,"aw",@progbits
.nv.global.init:
	.type		$str$27,@object
	.size		$str$27,($str$28 - $str$27)
$str$27:
        /*0000*/ 	.byte	0x28, 0x61, 0x64, 0x64, 0x72, 0x65, 0x73, 0x73, 0x20, 0x26, 0x20, 0x6d, 0x61, 0x73, 0x6b, 0x29
        /*0010*/ 	.byte	0x20, 0x3d, 0x3d, 0x20, 0x30, 0x00
	.type		$str$28,@object
	.size		$str$28,($str$26 - $str$28)
$str$28:
        /*0016*/ 	.byte	0x2f, 0x74, 0x6d, 0x70, 0x2f, 0x63, 0x75, 0x74, 0x6c, 0x61, 0x73, 0x73, 0x5f, 0x73, 0x77, 0x65
        /*0026*/ 	.byte	0x65, 0x70, 0x5f, 0x73, 0x72, 0x63, 0x2f, 0x69, 0x6e, 0x63, 0x6c, 0x75, 0x64, 0x65, 0x2f, 0x63
        /*0036*/ 	.byte	0x75, 0x74, 0x65, 0x2f, 0x70, 0x6f, 0x69, 0x6e, 0x74, 0x65, 0x72, 0x5f, 0x66, 0x6c, 0x61, 0x67
        /*0046*/ 	.byte	0x67, 0x65, 0x64, 0x2e, 0x68, 0x70, 0x70, 0x00
	.type		$str$26,@object
	.size		$str$26,($str$25 - $str$26)
$str$26:
        /*004e*/ 	.byte	0x2f, 0x74, 0x6d, 0x70, 0x2f, 0x63, 0x75, 0x74, 0x6c, 0x61, 0x73, 0x73, 0x5f, 0x73, 0x77, 0x65
        /*005e*/ 	.byte	0x65, 0x70, 0x5f, 0x73, 0x72, 0x63, 0x2f, 0x69, 0x6e, 0x63, 0x6c, 0x75, 0x64, 0x65, 0x2f, 0x63
        /*006e*/ 	.byte	0x75, 0x74, 0x65, 0x2f, 0x61, 0x74, 0x6f, 0x6d, 0x2f, 0x63, 0x6f, 0x70, 0x79, 0x5f, 0x74, 0x72
        /*007e*/ 	.byte	0x61, 0x69, 0x74, 0x73, 0x5f, 0x73, 0x6d, 0x31, 0x30, 0x30, 0x2e, 0x68, 0x70, 0x70, 0x00
	.type		$str$25,@object
	.size		$str$25,(__unnamed_1 - $str$25)
$str$25:
        /*008d*/ 	.byte	0x28, 0x28, 0x75, 0x69, 0x6e, 0x74, 0x33, 0x32, 0x5f, 0x74, 0x28, 0x74, 0x68, 0x72, 0x65, 0x61
        /*009d*/ 	.byte	0x64, 0x49, 0x64, 0x78, 0x2e, 0x78, 0x29, 0x20, 0x2f, 0x20, 0x33, 0x32, 0x29, 0x20, 0x25, 0x20
        /*00ad*/ 	.byte	0x34, 0x29, 0x20, 0x3d, 0x3d, 0x20, 0x28, 0x28, 0x28, 0x74, 0x6d, 0x65, 0x6d, 0x5f, 0x61, 0x64
        /*00bd*/ 	.byte	0x64, 0x72, 0x20, 0x3e, 0x3e, 0x20, 0x31, 0x36, 0x29, 0x20, 0x2f, 0x20, 0x33, 0x32, 0x29, 0x20
        /*00cd*/ 	.byte	0x25, 0x20, 0x34, 0x29, 0x00
	.type		__unnamed_1,@object
	.size		__unnamed_1,(__unnamed_2 - __unnamed_1)
__unnamed_1:
        /*00d2*/ 	.byte	0x61, 0x75, 0x74, 0x6f, 0x20, 0x63, 0x75, 0x74, 0x65, 0x3a, 0x3a, 0x61, 0x73, 0x5f, 0x70, 0x6f
        /* <DEDUP_REMOVED lines=24> */
        /*0262*/ 	.byte	0x34, 0x38, 0x3e, 0x3e, 0x3e, 0x3e, 0x5d, 0x00
	.type		__unnamed_2,@object
	.size		__unnamed_2,(.L_2 - __unnamed_2)
__unnamed_2:
        /* <DEDUP_REMOVED lines=40> */
        /*04ea*/ 	.byte	0x3a, 0x3a, 0x43, 0x3c, 0x30, 0x3e, 0x3e, 0x3e, 0x3e, 0x5d, 0x00
.L_2:


//--------------------- .nv.shared._ZN7cutlass13device_kernelINS_4gemm6kernel13GemmUniversalIN4cute5tupleIJiiiiEEENS1_10collective13CollectiveMmaINS1_35MainloopSm100TmaUmmaWarpSpecializedILi13ELi2ELi4ENS5_IJNS4_1CILi2EEESB_NSA_ILi1EEEEEEEENS5_IJNSA_ILi128EEESF_NSA_ILi64EEEEEENS_6half_tENS5_IJlSC_lEEESI_SJ_NS4_8TiledMMAINS4_8MMA_AtomIJNS4_26SM100_MMA_F16BF16_2x1SM_SSISI_SI_fLi128ELi128ELNS4_4UMMA5MajorE0ELSO_0ELNSN_7ScaleInE0ELSP_0EEEEEENS4_6LayoutINS5_IJSC_SC_SC_EEENS5_IJNSA_ILi0EEESU_SU_EEEEENS5_IJNS4_10UnderscoreESX_SX_EEEEENS4_28SM100_TMA_2SM_LOAD_MULTICASTENS4_14ComposedLayoutINS4_7SwizzleILi3ELi4ELi3EEENS4_18smem_ptr_flag_bitsILi16EEENSS_INS5_IJNSA_ILi8EEESG_EEENS5_IJSG_SC_EEEEEEEvNS4_8identityENS4_18SM100_TMA_2SM_LOADES1A_vS1B_EENS_8epilogue10collective18CollectiveEpilogueINS1E_23Sm100TmaWarpSpecializedILi4ELi2ELi16ELb1ELb0EEEJNS5_IJSG_SF_SG_EEENS5_IJNSS_ISG_SC_EENSS_INS5_IJNSA_ILi16EEESB_EEENS5_IJSC_SG_EEEEEEEESI_SJ_SI_SJ_NS1E_6fusion15FusionCallbacksIS1I_NS1Q_17LinearCombinationISI_fSI_fLNS_15FloatRoundStyleE2EEES1J_S1P_JEEENS4_5SM1004TMEM4LOAD26SM100_TMEM_LOAD_32dp32b16xENS4_13SM90_TMA_LOADENS11_INS12_ILi1ELi4ELi3EEES15_NSS_INS5_IJS16_S1L_EEENS5_IJS1L_SC_EEEEEEENS4_39AutoVectorizingCopyWithAssumedAlignmentILi128EEENS4_14SM90_TMA_STOREES25_S27_S27_EEEvvEEEEvNT_6ParamsE --------------------------
	.section	.nv.shared._ZN7cutlass13device_kernelINS_4gemm6kernel13GemmUniversalIN4cute5tupleIJiiiiEEENS1_10collective13CollectiveMmaINS1_35MainloopSm100TmaUmmaWarpSpecializedILi13ELi2ELi4ENS5_IJNS4_1CILi2EEESB_NSA_ILi1EEEEEEEENS5_IJNSA_ILi128EEESF_NSA_ILi64EEEEEENS_6half_tENS5_IJlSC_lEEESI_SJ_NS4_8TiledMMAINS4_8MMA_AtomIJNS4_26SM100_MMA_F16BF16_2x1SM_SSISI_SI_fLi128ELi128ELNS4_4UMMA5MajorE0ELSO_0ELNSN_7ScaleInE0ELSP_0EEEEEENS4_6LayoutINS5_IJSC_SC_SC_EEENS5_IJNSA_ILi0EEESU_SU_EEEEENS5_IJNS4_10UnderscoreESX_SX_EEEEENS4_28SM100_TMA_2SM_LOAD_MULTICASTENS4_14ComposedLayoutINS4_7SwizzleILi3ELi4ELi3EEENS4_18smem_ptr_flag_bitsILi16EEENSS_INS5_IJNSA_ILi8EEESG_EEENS5_IJSG_SC_EEEEEEEvNS4_8identityENS4_18SM100_TMA_2SM_LOADES1A_vS1B_EENS_8epilogue10collective18CollectiveEpilogueINS1E_23Sm100TmaWarpSpecializedILi4ELi2ELi16ELb1ELb0EEEJNS5_IJSG_SF_SG_EEENS5_IJNSS_ISG_SC_EENSS_INS5_IJNSA_ILi16EEESB_EEENS5_IJSC_SG_EEEEEEEESI_SJ_SI_SJ_NS1E_6fusion15FusionCallbacksIS1I_NS1Q_17LinearCombinationISI_fSI_fLNS_15FloatRoundStyleE2EEES1J_S1P_JEEENS4_5SM1004TMEM4LOAD26SM100_TMEM_LOAD_32dp32b16xENS4_13SM90_TMA_LOADENS11_INS12_ILi1ELi4ELi3EEES15_NSS_INS5_IJS16_S1L_EEENS5_IJS1L_SC_EEEEEEENS4_39AutoVectorizingCopyWithAssumedAlignmentILi128EEENS4_14SM90_TMA_STOREES25_S27_S27_EEEvvEEEEvNT_6ParamsE,"aw",@nobits
	.sectionflags	@""
	.align	16
	.zero		1024


//--------------------- .nv.shared.reserved.0     --------------------------
	.section	.nv.shared.reserved.0,"aw",@nobits
	.weak		__nv_reservedSMEM_offset_0_alias
	.size		__nv_reservedSMEM_offset_0_alias, 0, 64
	.other		__nv_reservedSMEM_offset_0_alias,@"STO_CUDA_RESERVED_SHARED STV_DEFAULT"
__nv_reservedSMEM_offset_0_alias:
	.zero		0
.nv.shared.reserved.0:
	.zero		64
	.weak		__nv_reservedSMEM_tcgen05_partition
	.type		__nv_reservedSMEM_tcgen05_partition,@object
	.size		__nv_reservedSMEM_tcgen05_partition,(.L_0 - __nv_reservedSMEM_tcgen05_partition)
__nv_reservedSMEM_tcgen05_partition:
	.zero		32
.L_0:


//--------------------- .nv.global                --------------------------
	.section	.nv.global,"aw",@nobits
.nv.global:
	.type		_ZN39_INTERNAL_88cbdba1_4_k_cu_1353b70e_68664cute1_E,@object
	.size		_ZN39_INTERNAL_88cbdba1_4_k_cu_1353b70e_68664cute1_E,(_ZN39_INTERNAL_88cbdba1_4_k_cu_1353b70e_68664cuda3std3__45__cpo6cbeginE - _ZN39_INTERNAL_88cbdba1_4_k_cu_1353b70e_68664cute1_E)
_ZN39_INTERNAL_88cbdba1_4_k_cu_1353b70e_68664cute1_E:
	.zero		1
	.type		_ZN39_INTERNAL_88cbdba1_4_k_cu_1353b70e_68664cuda3std3__45__cpo6cbeginE,@object
	.size		_ZN39_INTERNAL_88cbdba1_4_k_cu_1353b70e_68664cuda3std3__45__cpo6cbeginE,(_ZN39_INTERNAL_88cbdba1_4_k_cu_1353b70e_68664cuda3std3__48in_placeE - _ZN39_INTERNAL_88cbdba1_4_k_cu_1353b70e_68664cuda3std3__45__cpo6cbeginE)
_ZN39_INTERNAL_88cbdba1_4_k_cu_1353b70e_68664cuda3std3__45__cpo6cbeginE:
	.zero		1
	.type		_ZN39_INTERNAL_88cbdba1_4_k_cu_1353b70e_68664cuda3std3__48in_placeE,@object
	.size		_ZN39_INTERNAL_88cbdba1_4_k_cu_1353b70e_68664cuda3std3__48in_placeE,(_ZN39_INTERNAL_88cbdba1_4_k_cu_1353b70e_68664cuda3std6ranges3__45__cpo9iter_moveE - _ZN39_INTERNAL_88cbdba1_4_k_cu_1353b70e_68664cuda3std3__48in_placeE)
_ZN39_INTERNAL_88cbdba1_4_k_cu_1353b70e_68664cuda3std3__48in_placeE:
	.zero		1
	.type		_ZN39_INTERNAL_88cbdba1_4_k_cu_1353b70e_68664cuda3std6ranges3__45__cpo9iter_moveE,@object
	.size		_ZN39_INTERNAL_88cbdba1_4_k_cu_1353b70e_68664cuda3std6ranges3__45__cpo9iter_moveE,(_ZN39_INTERNAL_88cbdba1_4_k_cu_1353b70e_68664cuda3std3__45__cpo5beginE - _ZN39_INTERNAL_88cbdba1_4_k_cu_1353b70e_68664cuda3std6ranges3__45__cpo9iter_moveE)
_ZN39_INTERNAL_88cbdba1_4_k_cu_1353b70e_68664cuda3std6ranges3__45__cpo9iter_moveE:
	.zero		1
	.type		_ZN39_INTERNAL_88cbdba1_4_k_cu_1353b70e_68664cuda3std3__45__cpo5beginE,@object
	.size		_ZN39_INTERNAL_88cbdba1_4_k_cu_1353b70e_68664cuda3std3__45__cpo5beginE,(_ZN39_INTERNAL_88cbdba1_4_k_cu_1353b70e_68664cuda3std3__441_GLOBAL__N__88cbdba1_4_k_cu_1353b70e_68666ignoreE - _ZN39_INTERNAL_88cbdba1_4_k_cu_1353b70e_68664cuda3std3__45__cpo5beginE)
_ZN39_INTERNAL_88cbdba1_4_k_cu_1353b70e_68664cuda3std3__45__cpo5beginE:
	.zero		1
	.type		_ZN39_INTERNAL_88cbdba1_4_k_cu_1353b70e_68664cuda3std3__441_GLOBAL__N__88cbdba1_4_k_cu_1353b70e_68666ignoreE,@object
	.size		_ZN39_INTERNAL_88cbdba1_4_k_cu_1353b70e_68664cuda3std3__441_GLOBAL__N__88cbdba1_4_k_cu_1353b70e_68666ignoreE,(_ZN39_INTERNAL_88cbdba1_4_k_cu_1353b70e_68664cute7productE - _ZN39_INTERNAL_88cbdba1_4_k_cu_1353b70e_68664cuda3std3__441_GLOBAL__N__88cbdba1_4_k_cu_1353b70e_68666ignoreE)
_ZN39_INTERNAL_88cbdba1_4_k_cu_1353b70e_68664cuda3std3__441_GLOBAL__N__88cbdba1_4_k_cu_1353b70e_68666ignoreE:
	.zero		1
	.type		_ZN39_INTERNAL_88cbdba1_4_k_cu_1353b70e_68664cute7productE,@object
	.size		_ZN39_INTERNAL_88cbdba1_4_k_cu_1353b70e_68664cute7productE,(_ZN39_INTERNAL_88cbdba1_4_k_cu_1353b70e_68664cuda3std3__45__cpo3endE - _ZN39_INTERNAL_88cbdba1_4_k_cu_1353b70e_68664cute7productE)
_ZN39_INTERNAL_88cbdba1_4_k_cu_1353b70e_68664cute7productE:
	.zero		1
	.type		_ZN39_INTERNAL_88cbdba1_4_k_cu_1353b70e_68664cuda3std3__45__cpo3endE,@object
	.size		_ZN39_INTERNAL_88cbdba1_4_k_cu_1353b70e_68664cuda3std3__45__cpo3endE,(_ZN39_INTERNAL_88cbdba1_4_k_cu_1353b70e_68664cuda3std3__419piecewise_constructE - _ZN39_INTERNAL_88cbdba1_4_k_cu_1353b70e_68664cuda3std3__45__cpo3endE)
_ZN39_INTERNAL_88cbdba1_4_k_cu_1353b70e_68664cuda3std3__45__cpo3endE:
	.zero		1
	.type		_ZN39_INTERNAL_88cbdba1_4_k_cu_1353b70e_68664cuda3std3__419piecewise_constructE,@object
	.size		_ZN39_INTERNAL_88cbdba1_4_k_cu_1353b70e_68664cuda3std3__419piecewise_constructE,(_ZN39_INTERNAL_88cbdba1_4_k_cu_1353b70e_68664cuda3std3__45__cpo4cendE - _ZN39_INTERNAL_88cbdba1_4_k_cu_1353b70e_68664cuda3std3__419piecewise_constructE)
_ZN39_INTERNAL_88cbdba1_4_k_cu_1353b70e_68664cuda3std3__419piecewise_constructE:
	.zero		1
	.type		_ZN39_INTERNAL_88cbdba1_4_k_cu_1353b70e_68664cuda3std3__45__cpo4cendE,@object
	.size		_ZN39_INTERNAL_88cbdba1_4_k_cu_1353b70e_68664cuda3std3__45__cpo4cendE,(_ZN39_INTERNAL_88cbdba1_4_k_cu_1353b70e_68664cuda3std6ranges3__45__cpo4swapE - _ZN39_INTERNAL_88cbdba1_4_k_cu_1353b70e_68664cuda3std3__45__cpo4cendE)
_ZN39_INTERNAL_88cbdba1_4_k_cu_1353b70e_68664cuda3std3__45__cpo4cendE:
	.zero		1
	.type		_ZN39_INTERNAL_88cbdba1_4_k_cu_1353b70e_68664cuda3std6ranges3__45__cpo4swapE,@object
	.size		_ZN39_INTERNAL_88cbdba1_4_k_cu_1353b70e_68664cuda3std6ranges3__45__cpo4swapE,(.L_10 - _ZN39_INTERNAL_88cbdba1_4_k_cu_1353b70e_68664cuda3std6ranges3__45__cpo4swapE)
_ZN39_INTERNAL_88cbdba1_4_k_cu_1353b70e_68664cuda3std6ranges3__45__cpo4swapE:
	.zero		1
.L_10:


//--------------------- .nv.constant0._ZN7cutlass13device_kernelINS_4gemm6kernel13GemmUniversalIN4cute5tupleIJiiiiEEENS1_10collective13CollectiveMmaINS1_35MainloopSm100TmaUmmaWarpSpecializedILi13ELi2ELi4ENS5_IJNS4_1CILi2EEESB_NSA_ILi1EEEEEEEENS5_IJNSA_ILi128EEESF_NSA_ILi64EEEEEENS_6half_tENS5_IJlSC_lEEESI_SJ_NS4_8TiledMMAINS4_8MMA_AtomIJNS4_26SM100_MMA_F16BF16_2x1SM_SSISI_SI_fLi128ELi128ELNS4_4UMMA5MajorE0ELSO_0ELNSN_7ScaleInE0ELSP_0EEEEEENS4_6LayoutINS5_IJSC_SC_SC_EEENS5_IJNSA_ILi0EEESU_SU_EEEEENS5_IJNS4_10UnderscoreESX_SX_EEEEENS4_28SM100_TMA_2SM_LOAD_MULTICASTENS4_14ComposedLayoutINS4_7SwizzleILi3ELi4ELi3EEENS4_18smem_ptr_flag_bitsILi16EEENSS_INS5_IJNSA_ILi8EEESG_EEENS5_IJSG_SC_EEEEEEEvNS4_8identityENS4_18SM100_TMA_2SM_LOADES1A_vS1B_EENS_8epilogue10collective18CollectiveEpilogueINS1E_23Sm100TmaWarpSpecializedILi4ELi2ELi16ELb1ELb0EEEJNS5_IJSG_SF_SG_EEENS5_IJNSS_ISG_SC_EENSS_INS5_IJNSA_ILi16EEESB_EEENS5_IJSC_SG_EEEEEEEESI_SJ_SI_SJ_NS1E_6fusion15FusionCallbacksIS1I_NS1Q_17LinearCombinationISI_fSI_fLNS_15FloatRoundStyleE2EEES1J_S1P_JEEENS4_5SM1004TMEM4LOAD26SM100_TMEM_LOAD_32dp32b16xENS4_13SM90_TMA_LOADENS11_INS12_ILi1ELi4ELi3EEES15_NSS_INS5_IJS16_S1L_EEENS5_IJS1L_SC_EEEEEEENS4_39AutoVectorizingCopyWithAssumedAlignmentILi128EEENS4_14SM90_TMA_STOREES25_S27_S27_EEEvvEEEEvNT_6ParamsE --------------------------
	.section	.nv.constant0._ZN7cutlass13device_kernelINS_4gemm6kernel13GemmUniversalIN4cute5tupleIJiiiiEEENS1_10collective13CollectiveMmaINS1_35MainloopSm100TmaUmmaWarpSpecializedILi13ELi2ELi4ENS5_IJNS4_1CILi2EEESB_NSA_ILi1EEEEEEEENS5_IJNSA_ILi128EEESF_NSA_ILi64EEEEEENS_6half_tENS5_IJlSC_lEEESI_SJ_NS4_8TiledMMAINS4_8MMA_AtomIJNS4_26SM100_MMA_F16BF16_2x1SM_SSISI_SI_fLi128ELi128ELNS4_4UMMA5MajorE0ELSO_0ELNSN_7ScaleInE0ELSP_0EEEEEENS4_6LayoutINS5_IJSC_SC_SC_EEENS5_IJNSA_ILi0EEESU_SU_EEEEENS5_IJNS4_10UnderscoreESX_SX_EEEEENS4_28SM100_TMA_2SM_LOAD_MULTICASTENS4_14ComposedLayoutINS4_7SwizzleILi3ELi4ELi3EEENS4_18smem_ptr_flag_bitsILi16EEENSS_INS5_IJNSA_ILi8EEESG_EEENS5_IJSG_SC_EEEEEEEvNS4_8identityENS4_18SM100_TMA_2SM_LOADES1A_vS1B_EENS_8epilogue10collective18CollectiveEpilogueINS1E_23Sm100TmaWarpSpecializedILi4ELi2ELi16ELb1ELb0EEEJNS5_IJSG_SF_SG_EEENS5_IJNSS_ISG_SC_EENSS_INS5_IJNSA_ILi16EEESB_EEENS5_IJSC_SG_EEEEEEEESI_SJ_SI_SJ_NS1E_6fusion15FusionCallbacksIS1I_NS1Q_17LinearCombinationISI_fSI_fLNS_15FloatRoundStyleE2EEES1J_S1P_JEEENS4_5SM1004TMEM4LOAD26SM100_TMEM_LOAD_32dp32b16xENS4_13SM90_TMA_LOADENS11_INS12_ILi1ELi4ELi3EEES15_NSS_INS5_IJS16_S1L_EEENS5_IJS1L_SC_EEEEEEENS4_39AutoVectorizingCopyWithAssumedAlignmentILi128EEENS4_14SM90_TMA_STOREES25_S27_S27_EEEvvEEEEvNT_6ParamsE,"a",@progbits
	.sectionflags	@""
	.align	4
.nv.constant0._ZN7cutlass13device_kernelINS_4gemm6kernel13GemmUniversalIN4cute5tupleIJiiiiEEENS1_10collective13CollectiveMmaINS1_35MainloopSm100TmaUmmaWarpSpecializedILi13ELi2ELi4ENS5_IJNS4_1CILi2EEESB_NSA_ILi1EEEEEEEENS5_IJNSA_ILi128EEESF_NSA_ILi64EEEEEENS_6half_tENS5_IJlSC_lEEESI_SJ_NS4_8TiledMMAINS4_8MMA_AtomIJNS4_26SM100_MMA_F16BF16_2x1SM_SSISI_SI_fLi128ELi128ELNS4_4UMMA5MajorE0ELSO_0ELNSN_7ScaleInE0ELSP_0EEEEEENS4_6LayoutINS5_IJSC_SC_SC_EEENS5_IJNSA_ILi0EEESU_SU_EEEEENS5_IJNS4_10UnderscoreESX_SX_EEEEENS4_28SM100_TMA_2SM_LOAD_MULTICASTENS4_14ComposedLayoutINS4_7SwizzleILi3ELi4ELi3EEENS4_18smem_ptr_flag_bitsILi16EEENSS_INS5_IJNSA_ILi8EEESG_EEENS5_IJSG_SC_EEEEEEEvNS4_8identityENS4_18SM100_TMA_2SM_LOADES1A_vS1B_EENS_8epilogue10collective18CollectiveEpilogueINS1E_23Sm100TmaWarpSpecializedILi4ELi2ELi16ELb1ELb0EEEJNS5_IJSG_SF_SG_EEENS5_IJNSS_ISG_SC_EENSS_INS5_IJNSA_ILi16EEESB_EEENS5_IJSC_SG_EEEEEEEESI_SJ_SI_SJ_NS1E_6fusion15FusionCallbacksIS1I_NS1Q_17LinearCombinationISI_fSI_fLNS_15FloatRoundStyleE2EEES1J_S1P_JEEENS4_5SM1004TMEM4LOAD26SM100_TMEM_LOAD_32dp32b16xENS4_13SM90_TMA_LOADENS11_INS12_ILi1ELi4ELi3EEES15_NSS_INS5_IJS16_S1L_EEENS5_IJS1L_SC_EEEEEEENS4_39AutoVectorizingCopyWithAssumedAlignmentILi128EEENS4_14SM90_TMA_STOREES25_S27_S27_EEEvvEEEEvNT_6ParamsE:
	.zero		2944


//--------------------- SYMBOLS --------------------------

	.type		.nv.reservedSmem.offset0,@object
	.size		.nv.reservedSmem.offset0,0x4
	.type		.nv.reservedSmem.cap,@object
	.size		.nv.reservedSmem.cap,0x4
	.type		__assertfail,@function
